//
// Generated by NVIDIA NVVM Compiler
//
// Compiler Build ID: CL-36424714
// Cuda compilation tools, release 13.0, V13.0.88
// Based on NVVM 20.0.0
//

.version 9.0
.target sm_100
.address_size 64

	// .globl	_Z28predict_x0_from_noise_kernelPfPKfS1_fi
.global .align 4 .b8 precalc_xorwow_matrix[102400];
.global .align 4 .b8 precalc_xorwow_offset_matrix[102400];
.global .align 4 .b8 mrg32k3aM1[2304];
.global .align 4 .b8 mrg32k3aM2[2304];
.global .align 4 .b8 mrg32k3aM1SubSeq[2016];
.global .align 4 .b8 mrg32k3aM2SubSeq[2016];
.global .align 4 .b8 mrg32k3aM1Seq[2304];
.global .align 4 .b8 mrg32k3aM2Seq[2304];
.const .align 8 .b8 __cr_lgamma_table[72];

.visible .entry _Z28predict_x0_from_noise_kernelPfPKfS1_fi(
	.param .u64 .ptr .align 1 _Z28predict_x0_from_noise_kernelPfPKfS1_fi_param_0,
	.param .u64 .ptr .align 1 _Z28predict_x0_from_noise_kernelPfPKfS1_fi_param_1,
	.param .u64 .ptr .align 1 _Z28predict_x0_from_noise_kernelPfPKfS1_fi_param_2,
	.param .f32 _Z28predict_x0_from_noise_kernelPfPKfS1_fi_param_3,
	.param .u32 _Z28predict_x0_from_noise_kernelPfPKfS1_fi_param_4
)
{
	.reg .pred 	%p<2>;
	.reg .b32 	%r<6>;
	.reg .b32 	%f<12>;
	.reg .b64 	%rd<11>;

	ld.param.u64 	%rd1, [_Z28predict_x0_from_noise_kernelPfPKfS1_fi_param_0];
	ld.param.u64 	%rd2, [_Z28predict_x0_from_noise_kernelPfPKfS1_fi_param_1];
	ld.param.u64 	%rd3, [_Z28predict_x0_from_noise_kernelPfPKfS1_fi_param_2];
	ld.param.f32 	%f1, [_Z28predict_x0_from_noise_kernelPfPKfS1_fi_param_3];
	ld.param.u32 	%r2, [_Z28predict_x0_from_noise_kernelPfPKfS1_fi_param_4];
	mov.u32 	%r3, %ctaid.x;
	mov.u32 	%r4, %ntid.x;
	mov.u32 	%r5, %tid.x;
	mad.lo.s32 	%r1, %r3, %r4, %r5;
	setp.ge.s32 	%p1, %r1, %r2;
	@%p1 bra 	$L__BB0_2;
	cvta.to.global.u64 	%rd4, %rd2;
	cvta.to.global.u64 	%rd5, %rd3;
	cvta.to.global.u64 	%rd6, %rd1;
	sqrt.rn.f32 	%f2, %f1;
	mov.f32 	%f3, 0f3F800000;
	sub.f32 	%f4, %f3, %f1;
	sqrt.rn.f32 	%f5, %f4;
	rcp.rn.f32 	%f6, %f2;
	mul.wide.s32 	%rd7, %r1, 4;
	add.s64 	%rd8, %rd4, %rd7;
	ld.global.f32 	%f7, [%rd8];
	add.s64 	%rd9, %rd5, %rd7;
	ld.global.f32 	%f8, [%rd9];
	mul.f32 	%f9, %f5, %f8;
	sub.f32 	%f10, %f7, %f9;
	mul.f32 	%f11, %f6, %f10;
	add.s64 	%rd10, %rd6, %rd7;
	st.global.f32 	[%rd10], %f11;
$L__BB0_2:
	ret;

}
	// .globl	_Z31get_x_prev_and_add_noise_kernelPfPKfS1_P17curandStateXORWOWiS1_S1_i
.visible .entry _Z31get_x_prev_and_add_noise_kernelPfPKfS1_P17curandStateXORWOWiS1_S1_i(
	.param .u64 .ptr .align 1 _Z31get_x_prev_and_add_noise_kernelPfPKfS1_P17curandStateXORWOWiS1_S1_i_param_0,
	.param .u64 .ptr .align 1 _Z31get_x_prev_and_add_noise_kernelPfPKfS1_P17curandStateXORWOWiS1_S1_i_param_1,
	.param .u64 .ptr .align 1 _Z31get_x_prev_and_add_noise_kernelPfPKfS1_P17curandStateXORWOWiS1_S1_i_param_2,
	.param .u64 .ptr .align 1 _Z31get_x_prev_and_add_noise_kernelPfPKfS1_P17curandStateXORWOWiS1_S1_i_param_3,
	.param .u32 _Z31get_x_prev_and_add_noise_kernelPfPKfS1_P17curandStateXORWOWiS1_S1_i_param_4,
	.param .u64 .ptr .align 1 _Z31get_x_prev_and_add_noise_kernelPfPKfS1_P17curandStateXORWOWiS1_S1_i_param_5,
	.param .u64 .ptr .align 1 _Z31get_x_prev_and_add_noise_kernelPfPKfS1_P17curandStateXORWOWiS1_S1_i_param_6,
	.param .u32 _Z31get_x_prev_and_add_noise_kernelPfPKfS1_P17curandStateXORWOWiS1_S1_i_param_7
)
{
	.reg .pred 	%p<8>;
	.reg .b32 	%r<54>;
	.reg .b32 	%f<61>;
	.reg .b64 	%rd<28>;
	.reg .b64 	%fd<2>;

	ld.param.u64 	%rd8, [_Z31get_x_prev_and_add_noise_kernelPfPKfS1_P17curandStateXORWOWiS1_S1_i_param_0];
	ld.param.u64 	%rd4, [_Z31get_x_prev_and_add_noise_kernelPfPKfS1_P17curandStateXORWOWiS1_S1_i_param_1];
	ld.param.u64 	%rd5, [_Z31get_x_prev_and_add_noise_kernelPfPKfS1_P17curandStateXORWOWiS1_S1_i_param_2];
	ld.param.u64 	%rd6, [_Z31get_x_prev_and_add_noise_kernelPfPKfS1_P17curandStateXORWOWiS1_S1_i_param_3];
	ld.param.u32 	%r20, [_Z31get_x_prev_and_add_noise_kernelPfPKfS1_P17curandStateXORWOWiS1_S1_i_param_4];
	ld.param.u64 	%rd9, [_Z31get_x_prev_and_add_noise_kernelPfPKfS1_P17curandStateXORWOWiS1_S1_i_param_5];
	ld.param.u64 	%rd7, [_Z31get_x_prev_and_add_noise_kernelPfPKfS1_P17curandStateXORWOWiS1_S1_i_param_6];
	ld.param.u32 	%r21, [_Z31get_x_prev_and_add_noise_kernelPfPKfS1_P17curandStateXORWOWiS1_S1_i_param_7];
	cvta.to.global.u64 	%rd1, %rd8;
	cvta.to.global.u64 	%rd2, %rd9;
	mov.u32 	%r22, %ctaid.x;
	mov.u32 	%r23, %ntid.x;
	mov.u32 	%r24, %tid.x;
	mad.lo.s32 	%r1, %r22, %r23, %r24;
	setp.ge.s32 	%p1, %r1, %r21;
	@%p1 bra 	$L__BB1_9;
	mul.wide.s32 	%rd10, %r20, 4;
	add.s64 	%rd11, %rd2, %rd10;
	ld.global.f32 	%f1, [%rd11];
	setp.lt.s32 	%p2, %r20, 1;
	mov.f32 	%f58, 0f3F800000;
	@%p2 bra 	$L__BB1_3;
	add.s32 	%r25, %r20, -1;
	mul.wide.u32 	%rd12, %r25, 4;
	add.s64 	%rd13, %rd2, %rd12;
	ld.global.f32 	%f58, [%rd13];
$L__BB1_3:
	setp.lt.s32 	%p3, %r20, 1;
	cvta.to.global.u64 	%rd14, %rd7;
	add.s64 	%rd16, %rd14, %rd10;
	ld.global.f32 	%f4, [%rd16];
	sqrt.rn.f32 	%f14, %f58;
	mul.f32 	%f15, %f4, %f14;
	mov.f32 	%f16, 0f3F800000;
	sub.f32 	%f5, %f16, %f1;
	div.rn.f32 	%f17, %f15, %f5;
	sub.f32 	%f18, %f16, %f4;
	sqrt.rn.f32 	%f19, %f18;
	sub.f32 	%f6, %f16, %f58;
	mul.f32 	%f20, %f6, %f19;
	div.rn.f32 	%f21, %f20, %f5;
	cvta.to.global.u64 	%rd17, %rd4;
	mul.wide.s32 	%rd18, %r1, 4;
	add.s64 	%rd19, %rd17, %rd18;
	ld.global.f32 	%f22, [%rd19];
	cvta.to.global.u64 	%rd20, %rd5;
	add.s64 	%rd21, %rd20, %rd18;
	ld.global.f32 	%f23, [%rd21];
	mul.f32 	%f24, %f21, %f23;
	fma.rn.f32 	%f7, %f17, %f22, %f24;
	@%p3 bra 	$L__BB1_8;
	cvta.to.global.u64 	%rd24, %rd6;
	mul.wide.s32 	%rd25, %r1, 48;
	add.s64 	%rd3, %rd24, %rd25;
	ld.global.v2.u32 	{%r53, %r3}, [%rd3];
	ld.global.v2.u32 	{%r4, %r52}, [%rd3+8];
	ld.global.v2.u32 	{%r51, %r50}, [%rd3+16];
	ld.global.v2.u32 	{%r8, %r9}, [%rd3+24];
	ld.global.f64 	%fd1, [%rd3+40];
	setp.eq.s32 	%p4, %r8, 1;
	@%p4 bra 	$L__BB1_6;
	shr.u32 	%r27, %r3, 2;
	xor.b32  	%r28, %r27, %r3;
	shl.b32 	%r29, %r50, 4;
	shl.b32 	%r30, %r28, 1;
	xor.b32  	%r31, %r29, %r30;
	xor.b32  	%r32, %r31, %r50;
	xor.b32  	%r49, %r32, %r28;
	add.s32 	%r33, %r53, %r49;
	add.s32 	%r34, %r33, 362437;
	shr.u32 	%r35, %r4, 2;
	xor.b32  	%r36, %r35, %r4;
	shl.b32 	%r37, %r49, 4;
	shl.b32 	%r38, %r36, 1;
	xor.b32  	%r39, %r38, %r37;
	xor.b32  	%r40, %r39, %r36;
	xor.b32  	%r48, %r40, %r49;
	add.s32 	%r53, %r53, 724874;
	add.s32 	%r41, %r48, %r53;
	cvt.rn.f32.u32 	%f25, %r34;
	fma.rn.f32 	%f26, %f25, 0f2F800000, 0f2F000000;
	cvt.rn.f32.u32 	%f27, %r41;
	fma.rn.f32 	%f28, %f27, 0f30C90FDB, 0f30490FDB;
	setp.lt.f32 	%p5, %f26, 0f00800000;
	mul.f32 	%f29, %f26, 0f4B000000;
	selp.f32 	%f30, %f29, %f26, %p5;
	selp.f32 	%f31, 0fC1B80000, 0f00000000, %p5;
	mov.b32 	%r42, %f30;
	add.s32 	%r43, %r42, -1059760811;
	and.b32  	%r44, %r43, -8388608;
	sub.s32 	%r45, %r42, %r44;
	mov.b32 	%f32, %r45;
	cvt.rn.f32.s32 	%f33, %r44;
	fma.rn.f32 	%f34, %f33, 0f34000000, %f31;
	add.f32 	%f35, %f32, 0fBF800000;
	fma.rn.f32 	%f36, %f35, 0fBE055027, 0f3E1039F6;
	fma.rn.f32 	%f37, %f36, %f35, 0fBDF8CDCC;
	fma.rn.f32 	%f38, %f37, %f35, 0f3E0F2955;
	fma.rn.f32 	%f39, %f38, %f35, 0fBE2AD8B9;
	fma.rn.f32 	%f40, %f39, %f35, 0f3E4CED0B;
	fma.rn.f32 	%f41, %f40, %f35, 0fBE7FFF22;
	fma.rn.f32 	%f42, %f41, %f35, 0f3EAAAA78;
	fma.rn.f32 	%f43, %f42, %f35, 0fBF000000;
	mul.f32 	%f44, %f35, %f43;
	fma.rn.f32 	%f45, %f44, %f35, %f35;
	fma.rn.f32 	%f46, %f34, 0f3F317218, %f45;
	setp.gt.u32 	%p6, %r42, 2139095039;
	fma.rn.f32 	%f47, %f30, 0f7F800000, 0f7F800000;
	selp.f32 	%f48, %f47, %f46, %p6;
	setp.eq.f32 	%p7, %f30, 0f00000000;
	mul.f32 	%f49, %f48, 0fC0000000;
	selp.f32 	%f50, 0f7F800000, %f49, %p7;
	sqrt.rn.f32 	%f51, %f50;
	sin.approx.f32 	%f52, %f28;
	cos.approx.f32 	%f53, %f28;
	mul.f32 	%f60, %f51, %f52;
	mul.f32 	%f59, %f51, %f53;
	mov.b32 	%r47, 1;
	bra.uni 	$L__BB1_7;
$L__BB1_6:
	ld.global.f32 	%f59, [%rd3+32];
	mov.b32 	%r47, 0;
	mov.u32 	%r48, %r50;
	mov.u32 	%r49, %r51;
	mov.u32 	%r50, %r52;
	mov.u32 	%r51, %r4;
	mov.u32 	%r52, %r3;
	mov.f32 	%f60, %f59;
$L__BB1_7:
	st.global.v2.u32 	[%rd3], {%r53, %r52};
	st.global.v2.u32 	[%rd3+8], {%r51, %r50};
	st.global.v2.u32 	[%rd3+16], {%r49, %r48};
	st.global.v2.u32 	[%rd3+24], {%r47, %r9};
	st.global.f32 	[%rd3+32], %f59;
	st.global.f64 	[%rd3+40], %fd1;
	div.rn.f32 	%f54, %f6, %f5;
	mul.f32 	%f55, %f4, %f54;
	sqrt.rn.f32 	%f56, %f55;
	fma.rn.f32 	%f57, %f60, %f56, %f7;
	add.s64 	%rd27, %rd1, %rd18;
	st.global.f32 	[%rd27], %f57;
	bra.uni 	$L__BB1_9;
$L__BB1_8:
	add.s64 	%rd23, %rd1, %rd18;
	st.global.f32 	[%rd23], %f7;
$L__BB1_9:
	ret;

}


// ===== COMPILED SASS (sm_100) =====

	.target	sm_100

	.elftype	@"ET_EXEC"


//--------------------- .note.nv.tkinfo           --------------------------
	.section	.note.nv.tkinfo,"",@"SHT_NOTE"
	.sectionflags	@"SHF_NOTE_NV_TKINFO"
	.tkinfo
        /*0018*/ 	.word	0x00000002
        /*0030*/ 	.string	""
        /*0030*/ 	.string	"ptxas"
        /*0030*/ 	.string	"Cuda compilation tools, release 13.0, V13.0.88"
        /*0030*/ 	.string	"Build cuda_13.0.r13.0/compiler.36424714_0"
        /*0030*/ 	.string	"-arch sm_100 -m 64 "



//--------------------- .note.nv.cuinfo           --------------------------
	.section	.note.nv.cuinfo,"",@"SHT_NOTE"
	.sectionflags	@"SHF_NOTE_NV_CUINFO"
        /*0018*/ 	.short	0x0002
        /*001a*/ 	.short	0x0064
        /*001c*/ 	.short	0x0082
	.zero		2


//--------------------- .nv.info                  --------------------------
	.section	.nv.info,"",@"SHT_CUDA_INFO"
	.align	4


	//----- nvinfo : EIATTR_REGCOUNT
	.align		4
        /*0000*/ 	.byte	0x04, 0x2f
        /*0002*/ 	.short	(.L_10 - .L_9)
	.align		4
.L_9:
        /*0004*/ 	.word	index@(_Z28predict_x0_from_noise_kernelPfPKfS1_fi)
        /*0008*/ 	.word	0x0000000f


	//----- nvinfo : EIATTR_FRAME_SIZE
	.align		4
.L_10:
        /*000c*/ 	.byte	0x04, 0x11
        /*000e*/ 	.short	(.L_12 - .L_11)
	.align		4
.L_11:
        /*0010*/ 	.word	index@($__internal_3_$__cuda_sm20_sqrt_rn_f32_slowpath)
        /*0014*/ 	.word	0x00000000


	//----- nvinfo : EIATTR_FRAME_SIZE
	.align		4
.L_12:
        /*0018*/ 	.byte	0x04, 0x11
        /*001a*/ 	.short	(.L_14 - .L_13)
	.align		4
.L_13:
        /*001c*/ 	.word	index@($__internal_2_$__cuda_sm20_rcp_rn_f32_slowpath)
        /*0020*/ 	.word	0x00000000


	//----- nvinfo : EIATTR_FRAME_SIZE
	.align		4
.L_14:
        /*0024*/ 	.byte	0x04, 0x11
        /*0026*/ 	.short	(.L_16 - .L_15)
	.align		4
.L_15:
        /*0028*/ 	.word	index@(_Z28predict_x0_from_noise_kernelPfPKfS1_fi)
        /*002c*/ 	.word	0x00000000


	//----- nvinfo : EIATTR_REGCOUNT
	.align		4
.L_16:
        /*0030*/ 	.byte	0x04, 0x2f
        /*0032*/ 	.short	(.L_18 - .L_17)
	.align		4
.L_17:
        /*0034*/ 	.word	index@(_Z31get_x_prev_and_add_noise_kernelPfPKfS1_P17curandStateXORWOWiS1_S1_i)
        /*0038*/ 	.word	0x0000001c


	//----- nvinfo : EIATTR_FRAME_SIZE
	.align		4
.L_18:
        /*003c*/ 	.byte	0x04, 0x11
        /*003e*/ 	.short	(.L_20 - .L_19)
	.align		4
.L_19:
        /*0040*/ 	.word	index@($__internal_1_$__cuda_sm3x_div_rn_noftz_f32_slowpath)
        /*0044*/ 	.word	0x00000000


	//----- nvinfo : EIATTR_FRAME_SIZE
	.align		4
.L_20:
        /*0048*/ 	.byte	0x04, 0x11
        /*004a*/ 	.short	(.L_22 - .L_21)
	.align		4
.L_21:
        /*004c*/ 	.word	index@($__internal_0_$__cuda_sm20_sqrt_rn_f32_slowpath)
        /*0050*/ 	.word	0x00000000


	//----- nvinfo : EIATTR_FRAME_SIZE
	.align		4
.L_22:
        /*0054*/ 	.byte	0x04, 0x11
        /*0056*/ 	.short	(.L_24 - .L_23)
	.align		4
.L_23:
        /*0058*/ 	.word	index@(_Z31get_x_prev_and_add_noise_kernelPfPKfS1_P17curandStateXORWOWiS1_S1_i)
        /*005c*/ 	.word	0x00000000


	//----- nvinfo : EIATTR_MIN_STACK_SIZE
	.align		4
.L_24:
        /*0060*/ 	.byte	0x04, 0x12
        /*0062*/ 	.short	(.L_26 - .L_25)
	.align		4
.L_25:
        /*0064*/ 	.word	index@(_Z31get_x_prev_and_add_noise_kernelPfPKfS1_P17curandStateXORWOWiS1_S1_i)
        /*0068*/ 	.word	0x00000000


	//----- nvinfo : EIATTR_MIN_STACK_SIZE
	.align		4
.L_26:
        /*006c*/ 	.byte	0x04, 0x12
        /*006e*/ 	.short	(.L_28 - .L_27)
	.align		4
.L_27:
        /*0070*/ 	.word	index@(_Z28predict_x0_from_noise_kernelPfPKfS1_fi)
        /*0074*/ 	.word	0x00000000
.L_28:


//--------------------- .nv.compat                --------------------------
	.section	.nv.compat,"",@"SHT_CUDA_COMPAT_INFO"
	.align	4
        /*0000*/ 	.byte	0x02, 0x09, 0x00, 0x00, 0x02, 0x02, 0x01, 0x00, 0x02, 0x05, 0x05, 0x00, 0x03, 0x07, 0x01, 0x01
        /*0010*/ 	.byte	0x02, 0x03, 0x00, 0x00, 0x02, 0x06, 0x01, 0x00, 0x04, 0x0b, 0x08, 0x00, 0x01, 0x00, 0x00, 0x00
        /*0020*/ 	.byte	0x00, 0x00, 0x00, 0x00


//--------------------- .nv.info._Z31get_x_prev_and_add_noise_kernelPfPKfS1_P17curandStateXORWOWiS1_S1_i --------------------------
	.section	.nv.info._Z31get_x_prev_and_add_noise_kernelPfPKfS1_P17curandStateXORWOWiS1_S1_i,"",@"SHT_CUDA_INFO"
	.sectionflags	@""
	.align	4


	//----- nvinfo : EIATTR_CUDA_API_VERSION
	.align		4
        /*0000*/ 	.byte	0x04, 0x37
        /*0002*/ 	.short	(.L_30 - .L_29)
.L_29:
        /*0004*/ 	.word	0x00000082


	//----- nvinfo : EIATTR_KPARAM_INFO
	.align		4
.L_30:
        /*0008*/ 	.byte	0x04, 0x17
        /*000a*/ 	.short	(.L_32 - .L_31)
.L_31:
        /*000c*/ 	.word	0x00000000
        /*0010*/ 	.short	0x0007
        /*0012*/ 	.short	0x0038
        /*0014*/ 	.byte	0x00, 0xf0, 0x11, 0x00


	//----- nvinfo : EIATTR_KPARAM_INFO
	.align		4
.L_32:
        /*0018*/ 	.byte	0x04, 0x17
        /*001a*/ 	.short	(.L_34 - .L_33)
.L_33:
        /*001c*/ 	.word	0x00000000
        /*0020*/ 	.short	0x0006
        /*0022*/ 	.short	0x0030
        /*0024*/ 	.byte	0x00, 0xf5, 0x21, 0x00


	//----- nvinfo : EIATTR_KPARAM_INFO
	.align		4
.L_34:
        /*0028*/ 	.byte	0x04, 0x17
        /*002a*/ 	.short	(.L_36 - .L_35)
.L_35:
        /*002c*/ 	.word	0x00000000
        /*0030*/ 	.short	0x0005
        /*0032*/ 	.short	0x0028
        /*0034*/ 	.byte	0x00, 0xf5, 0x21, 0x00


	//----- nvinfo : EIATTR_KPARAM_INFO
	.align		4
.L_36:
        /*0038*/ 	.byte	0x04, 0x17
        /*003a*/ 	.short	(.L_38 - .L_37)
.L_37:
        /*003c*/ 	.word	0x00000000
        /*0040*/ 	.short	0x0004
        /*0042*/ 	.short	0x0020
        /*0044*/ 	.byte	0x00, 0xf0, 0x11, 0x00


	//----- nvinfo : EIATTR_KPARAM_INFO
	.align		4
.L_38:
        /*0048*/ 	.byte	0x04, 0x17
        /*004a*/ 	.short	(.L_40 - .L_39)
.L_39:
        /*004c*/ 	.word	0x00000000
        /*0050*/ 	.short	0x0003
        /*0052*/ 	.short	0x0018
        /*0054*/ 	.byte	0x00, 0xf5, 0x21, 0x00


	//----- nvinfo : EIATTR_KPARAM_INFO
	.align		4
.L_40:
        /*0058*/ 	.byte	0x04, 0x17
        /*005a*/ 	.short	(.L_42 - .L_41)
.L_41:
        /*005c*/ 	.word	0x00000000
        /*0060*/ 	.short	0x0002
        /*0062*/ 	.short	0x0010
        /*0064*/ 	.byte	0x00, 0xf5, 0x21, 0x00


	//----- nvinfo : EIATTR_KPARAM_INFO
	.align		4
.L_42:
        /*0068*/ 	.byte	0x04, 0x17
        /*006a*/ 	.short	(.L_44 - .L_43)
.L_43:
        /*006c*/ 	.word	0x00000000
        /*0070*/ 	.short	0x0001
        /*0072*/ 	.short	0x0008
        /*0074*/ 	.byte	0x00, 0xf5, 0x21, 0x00


	//----- nvinfo : EIATTR_KPARAM_INFO
	.align		4
.L_44:
        /*0078*/ 	.byte	0x04, 0x17
        /*007a*/ 	.short	(.L_46 - .L_45)
.L_45:
        /*007c*/ 	.word	0x00000000
        /*0080*/ 	.short	0x0000
        /*0082*/ 	.short	0x0000
        /*0084*/ 	.byte	0x00, 0xf5, 0x21, 0x00


	//----- nvinfo : EIATTR_SPARSE_MMA_MASK
	.align		4
.L_46:
        /*0088*/ 	.byte	0x03, 0x50
        /*008a*/ 	.short	0x0000


	//----- nvinfo : EIATTR_MAXREG_COUNT
	.align		4
        /*008c*/ 	.byte	0x03, 0x1b
        /*008e*/ 	.short	0x00ff


	//----- nvinfo : EIATTR_MERCURY_ISA_VERSION
	.align		4
        /*0090*/ 	.byte	0x03, 0x5f
        /*0092*/ 	.short	0x0101


	//----- nvinfo : EIATTR_VRC_CTA_INIT_COUNT
	.align		4
        /*0094*/ 	.byte	0x02, 0x4a
	.zero		1
	.zero		1


	//----- nvinfo : EIATTR_EXIT_INSTR_OFFSETS
	.align		4
        /*0098*/ 	.byte	0x04, 0x1c
        /*009a*/ 	.short	(.L_48 - .L_47)


	//   ....[0]....
.L_47:
        /*009c*/ 	.word	0x00000070


	//   ....[1]....
        /*00a0*/ 	.word	0x00000d90


	//   ....[2]....
        /*00a4*/ 	.word	0x00000dd0


	//----- nvinfo : EIATTR_CRS_STACK_SIZE
	.align		4
.L_48:
        /*00a8*/ 	.byte	0x04, 0x1e
        /*00aa*/ 	.short	(.L_50 - .L_49)
.L_49:
        /*00ac*/ 	.word	0x00000000


	//----- nvinfo : EIATTR_CBANK_PARAM_SIZE
	.align		4
.L_50:
        /*00b0*/ 	.byte	0x03, 0x19
        /*00b2*/ 	.short	0x003c


	//----- nvinfo : EIATTR_PARAM_CBANK
	.align		4
        /*00b4*/ 	.byte	0x04, 0x0a
        /*00b6*/ 	.short	(.L_52 - .L_51)
	.align		4
.L_51:
        /*00b8*/ 	.word	index@(.nv.constant0._Z31get_x_prev_and_add_noise_kernelPfPKfS1_P17curandStateXORWOWiS1_S1_i)
        /*00bc*/ 	.short	0x0380
        /*00be*/ 	.short	0x003c


	//----- nvinfo : EIATTR_SW_WAR
	.align		4
.L_52:
        /*00c0*/ 	.byte	0x04, 0x36
        /*00c2*/ 	.short	(.L_54 - .L_53)
.L_53:
        /*00c4*/ 	.word	0x00000008
.L_54:


//--------------------- .nv.info._Z28predict_x0_from_noise_kernelPfPKfS1_fi --------------------------
	.section	.nv.info._Z28predict_x0_from_noise_kernelPfPKfS1_fi,"",@"SHT_CUDA_INFO"
	.sectionflags	@""
	.align	4


	//----- nvinfo : EIATTR_CUDA_API_VERSION
	.align		4
        /*0000*/ 	.byte	0x04, 0x37
        /*0002*/ 	.short	(.L_56 - .L_55)
.L_55:
        /*0004*/ 	.word	0x00000082


	//----- nvinfo : EIATTR_KPARAM_INFO
	.align		4
.L_56:
        /*0008*/ 	.byte	0x04, 0x17
        /*000a*/ 	.short	(.L_58 - .L_57)
.L_57:
        /*000c*/ 	.word	0x00000000
        /*0010*/ 	.short	0x0004
        /*0012*/ 	.short	0x001c
        /*0014*/ 	.byte	0x00, 0xf0, 0x11, 0x00


	//----- nvinfo : EIATTR_KPARAM_INFO
	.align		4
.L_58:
        /*0018*/ 	.byte	0x04, 0x17
        /*001a*/ 	.short	(.L_60 - .L_59)
.L_59:
        /*001c*/ 	.word	0x00000000
        /*0020*/ 	.short	0x0003
        /*0022*/ 	.short	0x0018
        /*0024*/ 	.byte	0x00, 0xf0, 0x11, 0x00


	//----- nvinfo : EIATTR_KPARAM_INFO
	.align		4
.L_60:
        /*0028*/ 	.byte	0x04, 0x17
        /*002a*/ 	.short	(.L_62 - .L_61)
.L_61:
        /*002c*/ 	.word	0x00000000
        /*0030*/ 	.short	0x0002
        /*0032*/ 	.short	0x0010
        /*0034*/ 	.byte	0x00, 0xf5, 0x21, 0x00


	//----- nvinfo : EIATTR_KPARAM_INFO
	.align		4
.L_62:
        /*0038*/ 	.byte	0x04, 0x17
        /*003a*/ 	.short	(.L_64 - .L_63)
.L_63:
        /*003c*/ 	.word	0x00000000
        /*0040*/ 	.short	0x0001
        /*0042*/ 	.short	0x0008
        /*0044*/ 	.byte	0x00, 0xf5, 0x21, 0x00


	//----- nvinfo : EIATTR_KPARAM_INFO
	.align		4
.L_64:
        /*0048*/ 	.byte	0x04, 0x17
        /*004a*/ 	.short	(.L_66 - .L_65)
.L_65:
        /*004c*/ 	.word	0x00000000
        /*0050*/ 	.short	0x0000
        /*0052*/ 	.short	0x0000
        /*0054*/ 	.byte	0x00, 0xf5, 0x21, 0x00


	//----- nvinfo : EIATTR_SPARSE_MMA_MASK
	.align		4
.L_66:
        /*0058*/ 	.byte	0x03, 0x50
        /*005a*/ 	.short	0x0000


	//----- nvinfo : EIATTR_MAXREG_COUNT
	.align		4
        /*005c*/ 	.byte	0x03, 0x1b
        /*005e*/ 	.short	0x00ff


	//----- nvinfo : EIATTR_MERCURY_ISA_VERSION
	.align		4
        /*0060*/ 	.byte	0x03, 0x5f
        /*0062*/ 	.short	0x0101


	//----- nvinfo : EIATTR_VRC_CTA_INIT_COUNT
	.align		4
        /*0064*/ 	.byte	0x02, 0x4a
	.zero		1
	.zero		1


	//----- nvinfo : EIATTR_EXIT_INSTR_OFFSETS
	.align		4
        /*0068*/ 	.byte	0x04, 0x1c
        /*006a*/ 	.short	(.L_68 - .L_67)


	//   ....[0]....
.L_67:
        /*006c*/ 	.word	0x00000070


	//   ....[1]....
        /*0070*/ 	.word	0x000003c0


	//----- nvinfo : EIATTR_CRS_STACK_SIZE
	.align		4
.L_68:
        /*0074*/ 	.byte	0x04, 0x1e
        /*0076*/ 	.short	(.L_70 - .L_69)
.L_69:
        /*0078*/ 	.word	0x00000000


	//----- nvinfo : EIATTR_CBANK_PARAM_SIZE
	.align		4
.L_70:
        /*007c*/ 	.byte	0x03, 0x19
        /*007e*/ 	.short	0x0020


	//----- nvinfo : EIATTR_PARAM_CBANK
	.align		4
        /*0080*/ 	.byte	0x04, 0x0a
        /*0082*/ 	.short	(.L_72 - .L_71)
	.align		4
.L_71:
        /*0084*/ 	.word	index@(.nv.constant0._Z28predict_x0_from_noise_kernelPfPKfS1_fi)
        /*0088*/ 	.short	0x0380
        /*008a*/ 	.short	0x0020


	//----- nvinfo : EIATTR_SW_WAR
	.align		4
.L_72:
        /*008c*/ 	.byte	0x04, 0x36
        /*008e*/ 	.short	(.L_74 - .L_73)
.L_73:
        /*0090*/ 	.word	0x00000008
.L_74:


//--------------------- .nv.callgraph             --------------------------
	.section	.nv.callgraph,"",@"SHT_CUDA_CALLGRAPH"
	.align	4
	.sectionentsize	8
	.align		4
        /*0000*/ 	.word	0x00000000
	.align		4
        /*0004*/ 	.word	0xffffffff
	.align		4
        /*0008*/ 	.word	0x00000000
	.align		4
        /*000c*/ 	.word	0xfffffffe
	.align		4
        /*0010*/ 	.word	0x00000000
	.align		4
        /*0014*/ 	.word	0xfffffffd
	.align		4
        /*0018*/ 	.word	0x00000000
	.align		4
        /*001c*/ 	.word	0xfffffffc


//--------------------- .nv.constant4             --------------------------
	.section	.nv.constant4,"a",@progbits
	.align	8
	.align		8
.nv.constant4:
        /*0000*/ 	.dword	precalc_xorwow_matrix
	.align		8
        /*0008*/ 	.dword	precalc_xorwow_offset_matrix
	.align		8
        /*0010*/ 	.dword	mrg32k3aM1
	.align		8
        /*0018*/ 	.dword	mrg32k3aM2
	.align		8
        /*0020*/ 	.dword	mrg32k3aM1SubSeq
	.align		8
        /*0028*/ 	.dword	mrg32k3aM2SubSeq
	.align		8
        /*0030*/ 	.dword	mrg32k3aM1Seq
	.align		8
        /*0038*/ 	.dword	mrg32k3aM2Seq


//--------------------- .nv.constant3             --------------------------
	.section	.nv.constant3,"a",@progbits
	.align	8
.nv.constant3:
	.type		__cr_lgamma_table,@object
	.size		__cr_lgamma_table,(.L_8 - __cr_lgamma_table)
__cr_lgamma_table:
        /*0000*/ 	.byte	0x00, 0x00, 0x00, 0x00, 0x00, 0x00, 0x00, 0x00, 0x00, 0x00, 0x00, 0x00, 0x00, 0x00, 0x00, 0x00
        /*0010*/ 	.byte	0xef, 0x39, 0xfa, 0xfe, 0x42, 0x2e, 0xe6, 0x3f, 0x02, 0x20, 0x2a, 0xfa, 0x0b, 0xab, 0xfc, 0x3f
        /*0020*/ 	.byte	0xf9, 0x2c, 0x92, 0x7c, 0xa7, 0x6c, 0x09, 0x40, 0xc9, 0x79, 0x44, 0x3c, 0x64, 0x26, 0x13, 0x40
        /*0030*/ 	.byte	0xca, 0x01, 0xcf, 0x3a, 0x27, 0x51, 0x1a, 0x40, 0x30, 0xcc, 0x2d, 0xf3, 0xe1, 0x0c, 0x21, 0x40
        /*0040*/ 	.byte	0x0d, 0xb7, 0xfc, 0x82, 0x8e, 0x35, 0x25, 0x40
.L_8:


//--------------------- .text._Z31get_x_prev_and_add_noise_kernelPfPKfS1_P17curandStateXORWOWiS1_S1_i --------------------------
	.section	.text._Z31get_x_prev_and_add_noise_kernelPfPKfS1_P17curandStateXORWOWiS1_S1_i,"ax",@progbits
	.align	128
        .global         _Z31get_x_prev_and_add_noise_kernelPfPKfS1_P17curandStateXORWOWiS1_S1_i
        .type           _Z31get_x_prev_and_add_noise_kernelPfPKfS1_P17curandStateXORWOWiS1_S1_i,@function
        .size           _Z31get_x_prev_and_add_noise_kernelPfPKfS1_P17curandStateXORWOWiS1_S1_i,(.L_x_46 - _Z31get_x_prev_and_add_noise_kernelPfPKfS1_P17curandStateXORWOWiS1_S1_i)
        .other          _Z31get_x_prev_and_add_noise_kernelPfPKfS1_P17curandStateXORWOWiS1_S1_i,@"STO_CUDA_ENTRY STV_DEFAULT"
_Z31get_x_prev_and_add_noise_kernelPfPKfS1_P17curandStateXORWOWiS1_S1_i:
.text._Z31get_x_prev_and_add_noise_kernelPfPKfS1_P17curandStateXORWOWiS1_S1_i:
[----:B------:R-:W-:Y:S01]  /*0000*/  LDC R1, c[0x0][0x37c] ;  /* 0x0000df00ff017b82 */ /* 0x000fe20000000800 */
[----:B------:R-:W0:Y:S07]  /*0010*/  S2R R3, SR_TID.X ;  /* 0x0000000000037919 */ /* 0x000e2e0000002100 */
[----:B------:R-:W0:Y:S01]  /*0020*/  S2UR UR4, SR_CTAID.X ;  /* 0x00000000000479c3 */ /* 0x000e220000002500 */
[----:B------:R-:W1:Y:S07]  /*0030*/  LDCU UR5, c[0x0][0x3b8] ;  /* 0x00007700ff0577ac */ /* 0x000e6e0008000800 */
[----:B------:R-:W0:Y:S02]  /*0040*/  LDC R14, c[0x0][0x360] ;  /* 0x0000d800ff0e7b82 */ /* 0x000e240000000800 */
[----:B0-----:R-:W-:-:S05]  /*0050*/  IMAD R14, R14, UR4, R3 ;  /* 0x000000040e0e7c24 */ /* 0x001fca000f8e0203 */
[----:B-1----:R-:W-:-:S13]  /*0060*/  ISETP.GE.AND P0, PT, R14, UR5, PT ;  /* 0x000000050e007c0c */ /* 0x002fda000bf06270 */
[----:B------:R-:W-:Y:S05]  /*0070*/  @P0 EXIT ;  /* 0x000000000000094d */ /* 0x000fea0003800000 */
[----:B------:R-:W0:Y:S01]  /*0080*/  LDC R9, c[0x0][0x3a0] ;  /* 0x0000e800ff097b82 */ /* 0x000e220000000800 */
[----:B------:R-:W1:Y:S01]  /*0090*/  LDCU.64 UR4, c[0x0][0x358] ;  /* 0x00006b00ff0477ac */ /* 0x000e620008000a00 */
[----:B------:R-:W-:-:S06]  /*00a0*/  IMAD.MOV.U32 R18, RZ, RZ, 0x3f800000 ;  /* 0x3f800000ff127424 */ /* 0x000fcc00078e00ff */
[----:B------:R-:W2:Y:S08]  /*00b0*/  LDC.64 R2, c[0x0][0x3a8] ;  /* 0x0000ea00ff027b82 */ /* 0x000eb00000000a00 */
[----:B------:R-:W3:Y:S01]  /*00c0*/  LDC.64 R6, c[0x0][0x3b0] ;  /* 0x0000ec00ff067b82 */ /* 0x000ee20000000a00 */
[----:B0-----:R-:W-:-:S13]  /*00d0*/  ISETP.GE.AND P2, PT, R9, 0x1, PT ;  /* 0x000000010900780c */ /* 0x001fda0003f46270 */
[----:B------:R-:W-:-:S05]  /*00e0*/  @P2 IADD3 R5, PT, PT, R9, -0x1, RZ ;  /* 0xffffffff09052810 */ /* 0x000fca0007ffe0ff */
[----:B--2---:R-:W-:-:S05]  /*00f0*/  @P2 IMAD.WIDE.U32 R4, R5, 0x4, R2 ;  /* 0x0000000405042825 */ /* 0x004fca00078e0002 */
[----:B-1----:R-:W2:Y:S01]  /*0100*/  @P2 LDG.E R18, desc[UR4][R4.64] ;  /* 0x0000000404122981 */ /* 0x002ea2000c1e1900 */
[----:B------:R-:W-:-:S04]  /*0110*/  IMAD.WIDE R2, R9, 0x4, R2 ;  /* 0x0000000409027825 */ /* 0x000fc800078e0202 */
[----:B---3--:R-:W-:Y:S02]  /*0120*/  IMAD.WIDE R6, R9, 0x4, R6 ;  /* 0x0000000409067825 */ /* 0x008fe400078e0206 */
[----:B------:R0:W5:Y:S04]  /*0130*/  LDG.E R2, desc[UR4][R2.64] ;  /* 0x0000000402027981 */ /* 0x000168000c1e1900 */
[----:B------:R0:W5:Y:S01]  /*0140*/  LDG.E R15, desc[UR4][R6.64] ;  /* 0x00000004060f7981 */ /* 0x000162000c1e1900 */
[----:B--2---:R-:W-:Y:S01]  /*0150*/  IADD3 R0, PT, PT, R18, -0xd000000, RZ ;  /* 0xf300000012007810 */ /* 0x004fe20007ffe0ff */
[----:B------:R0:W1:Y:S03]  /*0160*/  MUFU.RSQ R9, R18 ;  /* 0x0000001200097308 */ /* 0x0000660000001400 */
[----:B------:R-:W-:-:S13]  /*0170*/  ISETP.GT.U32.AND P0, PT, R0, 0x727fffff, PT ;  /* 0x727fffff0000780c */ /* 0x000fda0003f04070 */
[----:B0-----:R-:W-:Y:S05]  /*0180*/  @!P0 BRA `(.L_x_0) ;  /* 0x0000000000188947 */ /* 0x001fea0003800000 */
[----:B------:R-:W-:Y:S01]  /*0190*/  BSSY.RECONVERGENT B0, `(.L_x_1) ;  /* 0x0000004000007945 */ /* 0x000fe20003800200 */
[----:B------:R-:W-:Y:S01]  /*01a0*/  IMAD.MOV.U32 R0, RZ, RZ, R18 ;  /* 0x000000ffff007224 */ /* 0x000fe200078e0012 */
[----:B------:R-:W-:-:S07]  /*01b0*/  MOV R16, 0x1d0 ;  /* 0x000001d000107802 */ /* 0x000fce0000000f00 */
[----:B-1---5:R-:W-:Y:S05]  /*01c0*/  CALL.REL.NOINC `($__internal_0_$__cuda_sm20_sqrt_rn_f32_slowpath) ;  /* 0x0000000c00047944 */ /* 0x022fea0003c00000 */
[----:B------:R-:W-:Y:S05]  /*01d0*/  BSYNC.RECONVERGENT B0 ;  /* 0x0000000000007941 */ /* 0x000fea0003800200 */
.L_x_1:
[----:B------:R-:W-:Y:S05]  /*01e0*/  BRA `(.L_x_2) ;  /* 0x0000000000107947 */ /* 0x000fea0003800000 */
.L_x_0:
[C---:B-1----:R-:W-:Y:S01]  /*01f0*/  FMUL.FTZ R3, R9.reuse, R18 ;  /* 0x0000001209037220 */ /* 0x042fe20000410000 */
[----:B------:R-:W-:-:S03]  /*0200*/  FMUL.FTZ R4, R9, 0.5 ;  /* 0x3f00000009047820 */ /* 0x000fc60000410000 */
[----:B------:R-:W-:-:S04]  /*0210*/  FFMA R0, -R3, R3, R18 ;  /* 0x0000000303007223 */ /* 0x000fc80000000112 */
[----:B------:R-:W-:-:S07]  /*0220*/  FFMA R0, R0, R4, R3 ;  /* 0x0000000400007223 */ /* 0x000fce0000000003 */
.L_x_2:
[----:B-----5:R-:W-:Y:S01]  /*0230*/  FADD R19, -R2, 1 ;  /* 0x3f80000002137421 */ /* 0x020fe20000000100 */
[----:B------:R-:W-:Y:S01]  /*0240*/  FMUL R0, R15, R0 ;  /* 0x000000000f007220 */ /* 0x000fe20000400000 */
[----:B------:R-:W-:Y:S02]  /*0250*/  BSSY.RECONVERGENT B0, `(.L_x_3) ;  /* 0x000000d000007945 */ /* 0x000fe40003800200 */
[----:B------:R-:W0:Y:S08]  /*0260*/  MUFU.RCP R2, R19 ;  /* 0x0000001300027308 */ /* 0x000e300000001000 */
[----:B------:R-:W1:Y:S01]  /*0270*/  FCHK P0, R0, R19 ;  /* 0x0000001300007302 */ /* 0x000e620000000000 */
[----:B0-----:R-:W-:-:S04]  /*0280*/  FFMA R3, -R19, R2, 1 ;  /* 0x3f80000013037423 */ /* 0x001fc80000000102 */
[----:B------:R-:W-:-:S04]  /*0290*/  FFMA R3, R2, R3, R2 ;  /* 0x0000000302037223 */ /* 0x000fc80000000002 */
[----:B------:R-:W-:-:S04]  /*02a0*/  FFMA R20, R0, R3, RZ ;  /* 0x0000000300147223 */ /* 0x000fc800000000ff */
[----:B------:R-:W-:-:S04]  /*02b0*/  FFMA R2, -R19, R20, R0 ;  /* 0x0000001413027223 */ /* 0x000fc80000000100 */
[----:B------:R-:W-:Y:S01]  /*02c0*/  FFMA R20, R3, R2, R20 ;  /* 0x0000000203147223 */ /* 0x000fe20000000014 */
[----:B-1----:R-:W-:Y:S06]  /*02d0*/  @!P0 BRA `(.L_x_4) ;  /* 0x0000000000108947 */ /* 0x002fec0003800000 */
[----:B------:R-:W-:Y:S02]  /*02e0*/  MOV R3, R19 ;  /* 0x0000001300037202 */ /* 0x000fe40000000f00 */
[----:B------:R-:W-:-:S07]  /*02f0*/  MOV R2, 0x310 ;  /* 0x0000031000027802 */ /* 0x000fce0000000f00 */
[----:B------:R-:W-:Y:S05]  /*0300*/  CALL.REL.NOINC `($__internal_1_$__cuda_sm3x_div_rn_noftz_f32_slowpath) ;  /* 0x0000000c000c7944 */ /* 0x000fea0003c00000 */
[----:B------:R-:W-:-:S07]  /*0310*/  IMAD.MOV.U32 R20, RZ, RZ, R0 ;  /* 0x000000ffff147224 */ /* 0x000fce00078e0000 */
.L_x_4:
[----:B------:R-:W-:Y:S05]  /*0320*/  BSYNC.RECONVERGENT B0 ;  /* 0x0000000000007941 */ /* 0x000fea0003800200 */
.L_x_3:
[----:B------:R-:W-:-:S04]  /*0330*/  FADD R0, -R15, 1 ;  /* 0x3f8000000f007421 */ /* 0x000fc80000000100 */
[----:B------:R0:W1:Y:S01]  /*0340*/  MUFU.RSQ R3, R0 ;  /* 0x0000000000037308 */ /* 0x0000620000001400 */
[----:B------:R-:W-:-:S04]  /*0350*/  IADD3 R2, PT, PT, R0, -0xd000000, RZ ;  /* 0xf300000000027810 */ /* 0x000fc80007ffe0ff */
[----:B------:R-:W-:-:S13]  /*0360*/  ISETP.GT.U32.AND P0, PT, R2, 0x727fffff, PT ;  /* 0x727fffff0200780c */ /* 0x000fda0003f04070 */
[----:B01----:R-:W-:Y:S05]  /*0370*/  @!P0 BRA `(.L_x_5) ;  /* 0x0000000000188947 */ /* 0x003fea0003800000 */
[----:B------:R-:W-:Y:S01]  /*0380*/  BSSY.RECONVERGENT B0, `(.L_x_6) ;  /* 0x0000003000007945 */ /* 0x000fe20003800200 */
[----:B------:R-:W-:-:S07]  /*0390*/  MOV R16, 0x3b0 ;  /* 0x000003b000107802 */ /* 0x000fce0000000f00 */
[----:B------:R-:W-:Y:S05]  /*03a0*/  CALL.REL.NOINC `($__internal_0_$__cuda_sm20_sqrt_rn_f32_slowpath) ;  /* 0x00000008008c7944 */ /* 0x000fea0003c00000 */
[----:B------:R-:W-:Y:S05]  /*03b0*/  BSYNC.RECONVERGENT B0 ;  /* 0x0000000000007941 */ /* 0x000fea0003800200 */
.L_x_6:
[----:B------:R-:W-:Y:S01]  /*03c0*/  IMAD.MOV.U32 R3, RZ, RZ, R0 ;  /* 0x000000ffff037224 */ /* 0x000fe200078e0000 */
[----:B------:R-:W-:Y:S06]  /*03d0*/  BRA `(.L_x_7) ;  /* 0x0000000000107947 */ /* 0x000fec0003800000 */
.L_x_5:
[----:B------:R-:W-:Y:S01]  /*03e0*/  FMUL.FTZ R5, R0, R3 ;  /* 0x0000000300057220 */ /* 0x000fe20000410000 */
[----:B------:R-:W-:-:S03]  /*03f0*/  FMUL.FTZ R3, R3, 0.5 ;  /* 0x3f00000003037820 */ /* 0x000fc60000410000 */
[----:B------:R-:W-:-:S04]  /*0400*/  FFMA R0, -R5, R5, R0 ;  /* 0x0000000505007223 */ /* 0x000fc80000000100 */
[----:B------:R-:W-:-:S07]  /*0410*/  FFMA R3, R0, R3, R5 ;  /* 0x0000000300037223 */ /* 0x000fce0000000005 */
.L_x_7:
[----:B------:R-:W0:Y:S01]  /*0420*/  MUFU.RCP R0, R19 ;  /* 0x0000001300007308 */ /* 0x000e220000001000 */
[----:B------:R-:W-:Y:S01]  /*0430*/  FADD R18, -R18, 1 ;  /* 0x3f80000012127421 */ /* 0x000fe20000000100 */
[----:B------:R-:W-:Y:S03]  /*0440*/  BSSY.RECONVERGENT B0, `(.L_x_8) ;  /* 0x000000d000007945 */ /* 0x000fe60003800200 */
[----:B------:R-:W-:-:S04]  /*0450*/  FMUL R4, R18, R3 ;  /* 0x0000000312047220 */ /* 0x000fc80000400000 */
[----:B------:R-:W1:Y:S01]  /*0460*/  FCHK P0, R4, R19 ;  /* 0x0000001304007302 */ /* 0x000e620000000000 */
[----:B0-----:R-:W-:-:S04]  /*0470*/  FFMA R5, -R19, R0, 1 ;  /* 0x3f80000013057423 */ /* 0x001fc80000000100 */
[----:B------:R-:W-:-:S04]  /*0480*/  FFMA R0, R0, R5, R0 ;  /* 0x0000000500007223 */ /* 0x000fc80000000000 */
[----:B------:R-:W-:-:S04]  /*0490*/  FFMA R2, R0, R4, RZ ;  /* 0x0000000400027223 */ /* 0x000fc800000000ff */
[----:B------:R-:W-:-:S04]  /*04a0*/  FFMA R3, -R19, R2, R4 ;  /* 0x0000000213037223 */ /* 0x000fc80000000104 */
[----:B------:R-:W-:Y:S01]  /*04b0*/  FFMA R0, R0, R3, R2 ;  /* 0x0000000300007223 */ /* 0x000fe20000000002 */
[----:B-1----:R-:W-:Y:S06]  /*04c0*/  @!P0 BRA `(.L_x_9) ;  /* 0x0000000000108947 */ /* 0x002fec0003800000 */
[----:B------:R-:W-:Y:S01]  /*04d0*/  MOV R0, R4 ;  /* 0x0000000400007202 */ /* 0x000fe20000000f00 */
[----:B------:R-:W-:Y:S01]  /*04e0*/  IMAD.MOV.U32 R3, RZ, RZ, R19 ;  /* 0x000000ffff037224 */ /* 0x000fe200078e0013 */
[----:B------:R-:W-:-:S07]  /*04f0*/  MOV R2, 0x510 ;  /* 0x0000051000027802 */ /* 0x000fce0000000f00 */
[----:B------:R-:W-:Y:S05]  /*0500*/  CALL.REL.NOINC `($__internal_1_$__cuda_sm3x_div_rn_noftz_f32_slowpath) ;  /* 0x00000008008c7944 */ /* 0x000fea0003c00000 */
.L_x_9:
[----:B------:R-:W-:Y:S05]  /*0510*/  BSYNC.RECONVERGENT B0 ;  /* 0x0000000000007941 */ /* 0x000fea0003800200 */
.L_x_8:
[----:B------:R-:W0:Y:S08]  /*0520*/  LDC.64 R4, c[0x0][0x390] ;  /* 0x0000e400ff047b82 */ /* 0x000e300000000a00 */
[----:B------:R-:W1:Y:S01]  /*0530*/  LDC.64 R2, c[0x0][0x388] ;  /* 0x0000e200ff027b82 */ /* 0x000e620000000a00 */
[----:B0-----:R-:W-:-:S06]  /*0540*/  IMAD.WIDE R4, R14, 0x4, R4 ;  /* 0x000000040e047825 */ /* 0x001fcc00078e0204 */
[----:B------:R-:W2:Y:S01]  /*0550*/  LDG.E R5, desc[UR4][R4.64] ;  /* 0x0000000404057981 */ /* 0x000ea2000c1e1900 */
[----:B-1----:R-:W-:-:S06]  /*0560*/  IMAD.WIDE R2, R14, 0x4, R2 ;  /* 0x000000040e027825 */ /* 0x002fcc00078e0202 */
[----:B------:R-:W3:Y:S01]  /*0570*/  LDG.E R3, desc[UR4][R2.64] ;  /* 0x0000000402037981 */ /* 0x000ee2000c1e1900 */
[----:B--2---:R-:W-:-:S04]  /*0580*/  FMUL R0, R5, R0 ;  /* 0x0000000005007220 */ /* 0x004fc80000400000 */
[----:B---3--:R-:W-:Y:S01]  /*0590*/  FFMA R20, R3, R20, R0 ;  /* 0x0000001403147223 */ /* 0x008fe20000000000 */
[----:B------:R-:W-:Y:S06]  /*05a0*/  @!P2 BRA `(.L_x_10) ;  /* 0x0000000400fca947 */ /* 0x000fec0003800000 */
[----:B------:R-:W0:Y:S02]  /*05b0*/  LDC.64 R12, c[0x0][0x398] ;  /* 0x0000e600ff0c7b82 */ /* 0x000e240000000a00 */
[----:B0-----:R-:W-:-:S05]  /*05c0*/  IMAD.WIDE R12, R14, 0x30, R12 ;  /* 0x000000300e0c7825 */ /* 0x001fca00078e020c */
[----:B------:R-:W2:Y:S04]  /*05d0*/  LDG.E.64 R22, desc[UR4][R12.64+0x18] ;  /* 0x000018040c167981 */ /* 0x000ea8000c1e1b00 */
[----:B------:R0:W5:Y:S04]  /*05e0*/  LDG.E.64 R10, desc[UR4][R12.64+0x28] ;  /* 0x000028040c0a7981 */ /* 0x000168000c1e1b00 */
[----:B------:R0:W5:Y:S04]  /*05f0*/  LDG.E.64 R8, desc[UR4][R12.64] ;  /* 0x000000040c087981 */ /* 0x000168000c1e1b00 */
[----:B------:R0:W5:Y:S04]  /*0600*/  LDG.E.64 R6, desc[UR4][R12.64+0x8] ;  /* 0x000008040c067981 */ /* 0x000168000c1e1b00 */
[----:B------:R0:W5:Y:S01]  /*0610*/  LDG.E.64 R4, desc[UR4][R12.64+0x10] ;  /* 0x000010040c047981 */ /* 0x000162000c1e1b00 */
[----:B------:R-:W-:Y:S01]  /*0620*/  BSSY.RECONVERGENT B0, `(.L_x_11) ;  /* 0x0000050000007945 */ /* 0x000fe20003800200 */
[----:B--2---:R-:W-:-:S13]  /*0630*/  ISETP.NE.AND P0, PT, R22, 0x1, PT ;  /* 0x000000011600780c */ /* 0x004fda0003f05270 */
[----:B0-----:R-:W-:Y:S05]  /*0640*/  @!P0 BRA `(.L_x_12) ;  /* 0x0000000400148947 */ /* 0x001fea0003800000 */
[----:B-----5:R-:W-:Y:S01]  /*0650*/  SHF.R.U32.HI R0, RZ, 0x2, R9 ;  /* 0x00000002ff007819 */ /* 0x020fe20000011609 */
[----:B------:R-:W-:Y:S01]  /*0660*/  IMAD.MOV.U32 R16, RZ, RZ, 0x3e055027 ;  /* 0x3e055027ff107424 */ /* 0x000fe200078e00ff */
[----:B------:R-:W-:Y:S01]  /*0670*/  SHF.L.U32 R2, R5, 0x4, RZ ;  /* 0x0000000405027819 */ /* 0x000fe200000006ff */
[----:B------:R-:W-:Y:S01]  /*0680*/  BSSY.RECONVERGENT B1, `(.L_x_13) ;  /* 0x000003a000017945 */ /* 0x000fe20003800200 */
[----:B------:R-:W-:Y:S02]  /*0690*/  LOP3.LUT R0, R0, R9, RZ, 0x3c, !PT ;  /* 0x0000000900007212 */ /* 0x000fe400078e3cff */
[----:B------:R-:W-:-:S03]  /*06a0*/  MOV R17, 0x7f800000 ;  /* 0x7f80000000117802 */ /* 0x000fc60000000f00 */
[----:B------:R-:W-:-:S05]  /*06b0*/  IMAD.SHL.U32 R3, R0, 0x2, RZ ;  /* 0x0000000200037824 */ /* 0x000fca00078e00ff */
[----:B------:R-:W-:-:S04]  /*06c0*/  LOP3.LUT R3, R5, R2, R3, 0x96, !PT ;  /* 0x0000000205037212 */ /* 0x000fc800078e9603 */
[----:B------:R-:W-:Y:S01]  /*06d0*/  LOP3.LUT R2, R3, R0, RZ, 0x3c, !PT ;  /* 0x0000000003027212 */ /* 0x000fe200078e3cff */
[----:B------:R-:W-:-:S03]  /*06e0*/  HFMA2 R3, -RZ, RZ, 0.1171875, 0 ;  /* 0x2f800000ff037431 */ /* 0x000fc600000001ff */
[C---:B------:R-:W-:Y:S01]  /*06f0*/  IADD3 R0, PT, PT, R8.reuse, 0x587c5, R2 ;  /* 0x000587c508007810 */ /* 0x040fe20007ffe002 */
[----:B------:R-:W-:-:S03]  /*0700*/  VIADD R8, R8, 0xb0f8a ;  /* 0x000b0f8a08087836 */ /* 0x000fc60000000000 */
[----:B------:R-:W-:-:S05]  /*0710*/  I2FP.F32.U32 R0, R0 ;  /* 0x0000000000007245 */ /* 0x000fca0000201000 */
[----:B------:R-:W-:-:S05]  /*0720*/  FFMA R0, R0, R3, 1.1641532182693481445e-10 ;  /* 0x2f00000000007423 */ /* 0x000fca0000000003 */
[----:B------:R-:W-:-:S13]  /*0730*/  FSETP.GEU.AND P0, PT, R0, 1.175494350822287508e-38, PT ;  /* 0x008000000000780b */ /* 0x000fda0003f0e000 */
[----:B------:R-:W-:-:S04]  /*0740*/  @!P0 FMUL R0, R0, 8388608 ;  /* 0x4b00000000008820 */ /* 0x000fc80000400000 */
[----:B------:R-:W-:-:S05]  /*0750*/  VIADD R9, R0, 0xc0d55555 ;  /* 0xc0d5555500097836 */ /* 0x000fca0000000000 */
[----:B------:R-:W-:-:S04]  /*0760*/  LOP3.LUT R9, R9, 0xff800000, RZ, 0xc0, !PT ;  /* 0xff80000009097812 */ /* 0x000fc800078ec0ff */
[-C--:B------:R-:W-:Y:S02]  /*0770*/  IADD3 R3, PT, PT, R0, -R9.reuse, RZ ;  /* 0x8000000900037210 */ /* 0x080fe40007ffe0ff */
[----:B------:R-:W-:-:S03]  /*0780*/  I2FP.F32.S32 R9, R9 ;  /* 0x0000000900097245 */ /* 0x000fc60000201400 */
[----:B------:R-:W-:-:S04]  /*0790*/  FADD R3, R3, -1 ;  /* 0xbf80000003037421 */ /* 0x000fc80000000000 */
[----:B------:R-:W-:-:S04]  /*07a0*/  FFMA R16, R3, -R16, 0.14084610342979431152 ;  /* 0x3e1039f603107423 */ /* 0x000fc80000000810 */
[----:B------:R-:W-:-:S04]  /*07b0*/  FFMA R16, R3, R16, -0.12148627638816833496 ;  /* 0xbdf8cdcc03107423 */ /* 0x000fc80000000010 */
[----:B------:R-:W-:-:S04]  /*07c0*/  FFMA R16, R3, R16, 0.13980610668659210205 ;  /* 0x3e0f295503107423 */ /* 0x000fc80000000010 */
[----:B------:R-:W-:-:S04]  /*07d0*/  FFMA R16, R3, R16, -0.16684235632419586182 ;  /* 0xbe2ad8b903107423 */ /* 0x000fc80000000010 */
[----:B------:R-:W-:-:S04]  /*07e0*/  FFMA R16, R3, R16, 0.20012299716472625732 ;  /* 0x3e4ced0b03107423 */ /* 0x000fc80000000010 */
[----:B------:R-:W-:-:S04]  /*07f0*/  FFMA R16, R3, R16, -0.24999669194221496582 ;  /* 0xbe7fff2203107423 */ /* 0x000fc80000000010 */
[----:B------:R-:W-:-:S04]  /*0800*/  FFMA R16, R3, R16, 0.33333182334899902344 ;  /* 0x3eaaaa7803107423 */ /* 0x000fc80000000010 */
[C---:B------:R-:W-:Y:S01]  /*0810*/  FFMA R22, R3.reuse, R16, -0.5 ;  /* 0xbf00000003167423 */ /* 0x040fe20000000010 */
[----:B------:R-:W-:Y:S02]  /*0820*/  FSEL R16, RZ, -23, P0 ;  /* 0xc1b80000ff107808 */ /* 0x000fe40000000000 */
[----:B------:R-:W-:Y:S01]  /*0830*/  ISETP.GT.U32.AND P0, PT, R0, 0x7f7fffff, PT ;  /* 0x7f7fffff0000780c */ /* 0x000fe20003f04070 */
[----:B------:R-:W-:Y:S02]  /*0840*/  FMUL R22, R3, R22 ;  /* 0x0000001603167220 */ /* 0x000fe40000400000 */
[----:B------:R-:W-:Y:S02]  /*0850*/  FFMA R9, R9, 1.1920928955078125e-07, R16 ;  /* 0x3400000009097823 */ /* 0x000fe40000000010 */
[----:B------:R-:W-:Y:S01]  /*0860*/  FFMA R22, R3, R22, R3 ;  /* 0x0000001603167223 */ /* 0x000fe20000000003 */
[----:B------:R-:W-:-:S03]  /*0870*/  SHF.R.U32.HI R3, RZ, 0x2, R6 ;  /* 0x00000002ff037819 */ /* 0x000fc60000011606 */
[----:B------:R-:W-:Y:S01]  /*0880*/  FFMA R22, R9, 0.69314718246459960938, R22 ;  /* 0x3f31721809167823 */ /* 0x000fe20000000016 */
[----:B------:R-:W-:Y:S02]  /*0890*/  LOP3.LUT R3, R3, R6, RZ, 0x3c, !PT ;  /* 0x0000000603037212 */ /* 0x000fe400078e3cff */
[----:B------:R-:W-:Y:S01]  /*08a0*/  SHF.L.U32 R6, R2, 0x4, RZ ;  /* 0x0000000402067819 */ /* 0x000fe200000006ff */
[C---:B------:R-:W-:Y:S01]  /*08b0*/  @P0 FFMA R22, R0.reuse, R17, +INF ;  /* 0x7f80000000160423 */ /* 0x040fe20000000011 */
[----:B------:R-:W-:Y:S01]  /*08c0*/  FSETP.NEU.AND P0, PT, R0, RZ, PT ;  /* 0x000000ff0000720b */ /* 0x000fe20003f0d000 */
[----:B------:R-:W-:Y:S02]  /*08d0*/  IMAD.SHL.U32 R9, R3, 0x2, RZ ;  /* 0x0000000203097824 */ /* 0x000fe400078e00ff */
[----:B------:R-:W-:-:S03]  /*08e0*/  FMUL R22, R22, -2 ;  /* 0xc000000016167820 */ /* 0x000fc60000400000 */
[----:B------:R-:W-:Y:S01]  /*08f0*/  LOP3.LUT R3, R3, R9, R6, 0x96, !PT ;  /* 0x0000000903037212 */ /* 0x000fe200078e9606 */
[----:B------:R-:W-:Y:S01]  /*0900*/  HFMA2 R9, -RZ, RZ, 0.1495361328125, 0.0004794597625732421875 ;  /* 0x30c90fdbff097431 */ /* 0x000fe200000001ff */
[----:B------:R-:W-:Y:S02]  /*0910*/  FSEL R17, R22, +INF , P0 ;  /* 0x7f80000016117808 */ /* 0x000fe40000000000 */
[----:B------:R-:W-:Y:S02]  /*0920*/  LOP3.LUT R3, R3, R2, RZ, 0x3c, !PT ;  /* 0x0000000203037212 */ /* 0x000fe400078e3cff */
[----:B------:R-:W-:Y:S01]  /*0930*/  IADD3 R6, PT, PT, R17, -0xd000000, RZ ;  /* 0xf300000011067810 */ /* 0x000fe20007ffe0ff */
[----:B------:R0:W1:Y:S02]  /*0940*/  MUFU.RSQ R16, R17 ;  /* 0x0000001100107308 */ /* 0x0000640000001400 */
[----:B------:R-:W-:Y:S01]  /*0950*/  IMAD.IADD R0, R3, 0x1, R8 ;  /* 0x0000000103007824 */ /* 0x000fe200078e0208 */
[----:B------:R-:W-:-:S04]  /*0960*/  ISETP.GT.U32.AND P0, PT, R6, 0x727fffff, PT ;  /* 0x727fffff0600780c */ /* 0x000fc80003f04070 */
[----:B------:R-:W-:-:S05]  /*0970*/  I2FP.F32.U32 R0, R0 ;  /* 0x0000000000007245 */ /* 0x000fca0000201000 */
[----:B------:R-:W-:-:S04]  /*0980*/  FFMA R6, R0, R9, 7.314590599882819788e-10 ;  /* 0x30490fdb00067423 */ /* 0x000fc80000000009 */
[----:B0-----:R-:W-:Y:S05]  /*0990*/  @!P0 BRA `(.L_x_14) ;  /* 0x0000000000108947 */ /* 0x001fea0003800000 */
[----:B------:R-:W-:Y:S01]  /*09a0*/  IMAD.MOV.U32 R0, RZ, RZ, R17 ;  /* 0x000000ffff007224 */ /* 0x000fe200078e0011 */
[----:B-1----:R-:W-:-:S07]  /*09b0*/  MOV R16, 0x9d0 ;  /* 0x000009d000107802 */ /* 0x002fce0000000f00 */
[----:B------:R-:W-:Y:S05]  /*09c0*/  CALL.REL.NOINC `($__internal_0_$__cuda_sm20_sqrt_rn_f32_slowpath) ;  /* 0x0000000400047944 */ /* 0x000fea0003c00000 */
[----:B------:R-:W-:Y:S05]  /*09d0*/  BRA `(.L_x_15) ;  /* 0x0000000000107947 */ /* 0x000fea0003800000 */
.L_x_14:
[----:B-1----:R-:W-:Y:S01]  /*09e0*/  FMUL.FTZ R0, R17, R16 ;  /* 0x0000001011007220 */ /* 0x002fe20000410000 */
[----:B------:R-:W-:-:S03]  /*09f0*/  FMUL.FTZ R16, R16, 0.5 ;  /* 0x3f00000010107820 */ /* 0x000fc60000410000 */
[----:B------:R-:W-:-:S04]  /*0a00*/  FFMA R9, -R0, R0, R17 ;  /* 0x0000000000097223 */ /* 0x000fc80000000111 */
[----:B------:R-:W-:-:S07]  /*0a10*/  FFMA R0, R9, R16, R0 ;  /* 0x0000001009007223 */ /* 0x000fce0000000000 */
.L_x_15:
[----:B------:R-:W-:Y:S05]  /*0a20*/  BSYNC.RECONVERGENT B1 ;  /* 0x0000000000017941 */ /* 0x000fea0003800200 */
.L_x_13:
[----:B------:R-:W-:Y:S01]  /*0a30*/  FMUL.RZ R6, R6, 0.15915493667125701904 ;  /* 0x3e22f98306067820 */ /* 0x000fe2000040c000 */
[----:B------:R-:W-:-:S03]  /*0a40*/  MOV R22, 0x1 ;  /* 0x0000000100167802 */ /* 0x000fc60000000f00 */
[----:B------:R-:W0:Y:S08]  /*0a50*/  MUFU.SIN R21, R6 ;  /* 0x0000000600157308 */ /* 0x000e300000000400 */
[----:B------:R-:W1:Y:S01]  /*0a60*/  MUFU.COS R9, R6 ;  /* 0x0000000600097308 */ /* 0x000e620000000000 */
[-C--:B0-----:R-:W-:Y:S01]  /*0a70*/  FMUL R21, R21, R0.reuse ;  /* 0x0000000015157220 */ /* 0x081fe20000400000 */
[----:B-1----:R-:W-:Y:S01]  /*0a80*/  FMUL R17, R9, R0 ;  /* 0x0000000009117220 */ /* 0x002fe20000400000 */
[----:B------:R-:W-:Y:S06]  /*0a90*/  BRA `(.L_x_16) ;  /* 0x0000000000207947 */ /* 0x000fec0003800000 */
.L_x_12:
[----:B------:R-:W2:Y:S01]  /*0aa0*/  LDG.E R17, desc[UR4][R12.64+0x20] ;  /* 0x000020040c117981 */ /* 0x000ea2000c1e1900 */
[----:B-----5:R-:W-:Y:S01]  /*0ab0*/  IMAD.MOV.U32 R3, RZ, RZ, R5 ;  /* 0x000000ffff037224 */ /* 0x020fe200078e0005 */
[----:B------:R-:W-:Y:S01]  /*0ac0*/  MOV R2, R4 ;  /* 0x0000000400027202 */ /* 0x000fe20000000f00 */
[----:B------:R-:W-:Y:S01]  /*0ad0*/  IMAD.MOV.U32 R22, RZ, RZ, RZ ;  /* 0x000000ffff167224 */ /* 0x000fe200078e00ff */
[----:B------:R-:W-:Y:S01]  /*0ae0*/  MOV R5, R7 ;  /* 0x0000000700057202 */ /* 0x000fe20000000f00 */
[----:B------:R-:W-:Y:S02]  /*0af0*/  IMAD.MOV.U32 R4, RZ, RZ, R6 ;  /* 0x000000ffff047224 */ /* 0x000fe400078e0006 */
[----:B------:R-:W-:Y:S01]  /*0b00*/  IMAD.MOV.U32 R7, RZ, RZ, R9 ;  /* 0x000000ffff077224 */ /* 0x000fe200078e0009 */
[----:B--2---:R-:W-:-:S07]  /*0b10*/  MOV R21, R17 ;  /* 0x0000001100157202 */ /* 0x004fce0000000f00 */
.L_x_16:
[----:B------:R-:W-:Y:S05]  /*0b20*/  BSYNC.RECONVERGENT B0 ;  /* 0x0000000000007941 */ /* 0x000fea0003800200 */
.L_x_11:
[----:B------:R-:W0:Y:S01]  /*0b30*/  MUFU.RCP R0, R19 ;  /* 0x0000001300007308 */ /* 0x000e220000001000 */
[----:B------:R-:W-:Y:S01]  /*0b40*/  MOV R9, R7 ;  /* 0x0000000700097202 */ /* 0x000fe20000000f00 */
[----:B------:R-:W-:Y:S04]  /*0b50*/  STG.E.64 desc[UR4][R12.64+0x10], R2 ;  /* 0x000010020c007986 */ /* 0x000fe8000c101b04 */
[----:B------:R-:W-:Y:S02]  /*0b60*/  STG.E.64 desc[UR4][R12.64+0x28], R10 ;  /* 0x0000280a0c007986 */ /* 0x000fe4000c101b04 */
[----:B------:R-:W1:Y:S02]  /*0b70*/  FCHK P0, R18, R19 ;  /* 0x0000001312007302 */ /* 0x000e640000000000 */
[----:B------:R-:W-:Y:S04]  /*0b80*/  STG.E desc[UR4][R12.64+0x20], R17 ;  /* 0x000020110c007986 */ /* 0x000fe8000c101904 */
[----:B------:R-:W-:Y:S01]  /*0b90*/  STG.E.64 desc[UR4][R12.64], R8 ;  /* 0x000000080c007986 */ /* 0x000fe2000c101b04 */
[----:B0-----:R-:W-:-:S03]  /*0ba0*/  FFMA R7, -R19, R0, 1 ;  /* 0x3f80000013077423 */ /* 0x001fc60000000100 */
[----:B------:R-:W-:Y:S01]  /*0bb0*/  STG.E.64 desc[UR4][R12.64+0x18], R22 ;  /* 0x000018160c007986 */ /* 0x000fe2000c101b04 */
[----:B------:R-:W-:-:S03]  /*0bc0*/  FFMA R0, R0, R7, R0 ;  /* 0x0000000700007223 */ /* 0x000fc60000000000 */
[----:B------:R0:W-:Y:S02]  /*0bd0*/  STG.E.64 desc[UR4][R12.64+0x8], R4 ;  /* 0x000008040c007986 */ /* 0x0001e4000c101b04 */
[----:B0-----:R-:W-:-:S04]  /*0be0*/  FFMA R5, R0, R18, RZ ;  /* 0x0000001200057223 */ /* 0x001fc800000000ff */
[----:B------:R-:W-:-:S04]  /*0bf0*/  FFMA R4, -R19, R5, R18 ;  /* 0x0000000513047223 */ /* 0x000fc80000000112 */
[----:B------:R-:W-:Y:S01]  /*0c00*/  FFMA R0, R0, R4, R5 ;  /* 0x0000000400007223 */ /* 0x000fe20000000005 */
[----:B-1----:R-:W-:Y:S06]  /*0c10*/  @!P0 BRA `(.L_x_17) ;  /* 0x0000000000108947 */ /* 0x002fec0003800000 */
[----:B------:R-:W-:Y:S01]  /*0c20*/  MOV R0, R18 ;  /* 0x0000001200007202 */ /* 0x000fe20000000f00 */
[----:B------:R-:W-:Y:S01]  /*0c30*/  IMAD.MOV.U32 R3, RZ, RZ, R19 ;  /* 0x000000ffff037224 */ /* 0x000fe200078e0013 */
[----:B------:R-:W-:-:S07]  /*0c40*/  MOV R2, 0xc60 ;  /* 0x00000c6000027802 */ /* 0x000fce0000000f00 */
[----:B------:R-:W-:Y:S05]  /*0c50*/  CALL.REL.NOINC `($__internal_1_$__cuda_sm3x_div_rn_noftz_f32_slowpath) ;  /* 0x0000000000b87944 */ /* 0x000fea0003c00000 */
.L_x_17:
[----:B------:R-:W-:Y:S01]  /*0c60*/  FMUL R0, R15, R0 ;  /* 0x000000000f007220 */ /* 0x000fe20000400000 */
[----:B------:R-:W-:Y:S03]  /*0c70*/  BSSY.RECONVERGENT B0, `(.L_x_18) ;  /* 0x000000d000007945 */ /* 0x000fe60003800200 */
[----:B------:R0:W1:Y:S01]  /*0c80*/  MUFU.RSQ R3, R0 ;  /* 0x0000000000037308 */ /* 0x0000620000001400 */
[----:B------:R-:W-:-:S04]  /*0c90*/  IADD3 R2, PT, PT, R0, -0xd000000, RZ ;  /* 0xf300000000027810 */ /* 0x000fc80007ffe0ff */
[----:B------:R-:W-:-:S13]  /*0ca0*/  ISETP.GT.U32.AND P0, PT, R2, 0x727fffff, PT ;  /* 0x727fffff0200780c */ /* 0x000fda0003f04070 */
[----:B01----:R-:W-:Y:S05]  /*0cb0*/  @!P0 BRA `(.L_x_19) ;  /* 0x0000000000108947 */ /* 0x003fea0003800000 */
[----:B------:R-:W-:-:S07]  /*0cc0*/  MOV R16, 0xce0 ;  /* 0x00000ce000107802 */ /* 0x000fce0000000f00 */
[----:B------:R-:W-:Y:S05]  /*0cd0*/  CALL.REL.NOINC `($__internal_0_$__cuda_sm20_sqrt_rn_f32_slowpath) ;  /* 0x0000000000407944 */ /* 0x000fea0003c00000 */
[----:B------:R-:W-:Y:S01]  /*0ce0*/  MOV R5, R0 ;  /* 0x0000000000057202 */ /* 0x000fe20000000f00 */
[----:B------:R-:W-:Y:S06]  /*0cf0*/  BRA `(.L_x_20) ;  /* 0x0000000000107947 */ /* 0x000fec0003800000 */
.L_x_19:
[----:B------:R-:W-:Y:S01]  /*0d00*/  FMUL.FTZ R5, R0, R3 ;  /* 0x0000000300057220 */ /* 0x000fe20000410000 */
[----:B------:R-:W-:-:S03]  /*0d10*/  FMUL.FTZ R2, R3, 0.5 ;  /* 0x3f00000003027820 */ /* 0x000fc60000410000 */
[----:B------:R-:W-:-:S04]  /*0d20*/  FFMA R0, -R5, R5, R0 ;  /* 0x0000000505007223 */ /* 0x000fc80000000100 */
[----:B------:R-:W-:-:S07]  /*0d30*/  FFMA R5, R0, R2, R5 ;  /* 0x0000000200057223 */ /* 0x000fce0000000005 */
.L_x_20:
[----:B------:R-:W-:Y:S05]  /*0d40*/  BSYNC.RECONVERGENT B0 ;  /* 0x0000000000007941 */ /* 0x000fea0003800200 */
.L_x_18:
[----:B------:R-:W0:Y:S01]  /*0d50*/  LDC.64 R2, c[0x0][0x380] ;  /* 0x0000e000ff027b82 */ /* 0x000e220000000a00 */
[----:B------:R-:W-:Y:S01]  /*0d60*/  FFMA R5, R5, R21, R20 ;  /* 0x0000001505057223 */ /* 0x000fe20000000014 */
[----:B0-----:R-:W-:-:S05]  /*0d70*/  IMAD.WIDE R14, R14, 0x4, R2 ;  /* 0x000000040e0e7825 */ /* 0x001fca00078e0202 */
[----:B------:R-:W-:Y:S01]  /*0d80*/  STG.E desc[UR4][R14.64], R5 ;  /* 0x000000050e007986 */ /* 0x000fe2000c101904 */
[----:B------:R-:W-:Y:S05]  /*0d90*/  EXIT ;  /* 0x000000000000794d */ /* 0x000fea0003800000 */
.L_x_10:
[----:B------:R-:W0:Y:S02]  /*0da0*/  LDC.64 R2, c[0x0][0x380] ;  /* 0x0000e000ff027b82 */ /* 0x000e240000000a00 */
[----:B0-----:R-:W-:-:S05]  /*0db0*/  IMAD.WIDE R2, R14, 0x4, R2 ;  /* 0x000000040e027825 */ /* 0x001fca00078e0202 */
[----:B------:R-:W-:Y:S01]  /*0dc0*/  STG.E desc[UR4][R2.64], R20 ;  /* 0x0000001402007986 */ /* 0x000fe2000c101904 */
[----:B------:R-:W-:Y:S05]  /*0dd0*/  EXIT ;  /* 0x000000000000794d */ /* 0x000fea0003800000 */
        .weak           $__internal_0_$__cuda_sm20_sqrt_rn_f32_slowpath
        .type           $__internal_0_$__cuda_sm20_sqrt_rn_f32_slowpath,@function
        .size           $__internal_0_$__cuda_sm20_sqrt_rn_f32_slowpath,($__internal_1_$__cuda_sm3x_div_rn_noftz_f32_slowpath - $__internal_0_$__cuda_sm20_sqrt_rn_f32_slowpath)
$__internal_0_$__cuda_sm20_sqrt_rn_f32_slowpath:
[----:B------:R-:W-:-:S13]  /*0de0*/  LOP3.LUT P0, RZ, R0, 0x7fffffff, RZ, 0xc0, !PT ;  /* 0x7fffffff00ff7812 */ /* 0x000fda000780c0ff */
[----:B------:R-:W-:Y:S01]  /*0df0*/  @!P0 IMAD.MOV.U32 R17, RZ, RZ, R0 ;  /* 0x000000ffff118224 */ /* 0x000fe200078e0000 */
[----:B------:R-:W-:Y:S06]  /*0e00*/  @!P0 BRA `(.L_x_21) ;  /* 0x0000000000408947 */ /* 0x000fec0003800000 */
[----:B------:R-:W-:-:S13]  /*0e10*/  FSETP.GEU.FTZ.AND P0, PT, R0, RZ, PT ;  /* 0x000000ff0000720b */ /* 0x000fda0003f1e000 */
[----:B------:R-:W-:Y:S01]  /*0e20*/  @!P0 MOV R17, 0x7fffffff ;  /* 0x7fffffff00118802 */ /* 0x000fe20000000f00 */
[----:B------:R-:W-:Y:S06]  /*0e30*/  @!P0 BRA `(.L_x_21) ;  /* 0x0000000000348947 */ /* 0x000fec0003800000 */
[----:B------:R-:W-:-:S13]  /*0e40*/  FSETP.GTU.FTZ.AND P0, PT, |R0|, +INF , PT ;  /* 0x7f8000000000780b */ /* 0x000fda0003f1c200 */
[----:B------:R-:W-:Y:S01]  /*0e50*/  @P0 FADD.FTZ R17, R0, 1 ;  /* 0x3f80000000110421 */ /* 0x000fe20000010000 */
[----:B------:R-:W-:Y:S06]  /*0e60*/  @P0 BRA `(.L_x_21) ;  /* 0x0000000000280947 */ /* 0x000fec0003800000 */
[----:B------:R-:W-:-:S13]  /*0e70*/  FSETP.NEU.FTZ.AND P0, PT, |R0|, +INF , PT ;  /* 0x7f8000000000780b */ /* 0x000fda0003f1d200 */
[----:B------:R-:W-:-:S04]  /*0e80*/  @P0 FFMA R22, R0, 1.84467440737095516160e+19, RZ ;  /* 0x5f80000000160823 */ /* 0x000fc800000000ff */
[----:B------:R-:W0:Y:S02]  /*0e90*/  @P0 MUFU.RSQ R17, R22 ;  /* 0x0000001600110308 */ /* 0x000e240000001400 */
[----:B0-----:R-:W-:Y:S01]  /*0ea0*/  @P0 FMUL.FTZ R9, R22, R17 ;  /* 0x0000001116090220 */ /* 0x001fe20000410000 */
[----:B------:R-:W-:Y:S01]  /*0eb0*/  @P0 FMUL.FTZ R25, R17, 0.5 ;  /* 0x3f00000011190820 */ /* 0x000fe20000410000 */
[----:B------:R-:W-:Y:S02]  /*0ec0*/  @!P0 MOV R17, R0 ;  /* 0x0000000000118202 */ /* 0x000fe40000000f00 */
[----:B------:R-:W-:-:S04]  /*0ed0*/  @P0 FADD.FTZ R24, -R9, -RZ ;  /* 0x800000ff09180221 */ /* 0x000fc80000010100 */
[----:B------:R-:W-:-:S04]  /*0ee0*/  @P0 FFMA R24, R9, R24, R22 ;  /* 0x0000001809180223 */ /* 0x000fc80000000016 */
[----:B------:R-:W-:-:S04]  /*0ef0*/  @P0 FFMA R24, R24, R25, R9 ;  /* 0x0000001918180223 */ /* 0x000fc80000000009 */
[----:B------:R-:W-:-:S07]  /*0f00*/  @P0 FMUL.FTZ R17, R24, 2.3283064365386962891e-10 ;  /* 0x2f80000018110820 */ /* 0x000fce0000410000 */
.L_x_21:
[----:B------:R-:W-:Y:S02]  /*0f10*/  IMAD.MOV.U32 R0, RZ, RZ, R17 ;  /* 0x000000ffff007224 */ /* 0x000fe400078e0011 */
[----:B------:R-:W-:-:S04]  /*0f20*/  HFMA2 R17, -RZ, RZ, 0, 0 ;  /* 0x00000000ff117431 */ /* 0x000fc800000001ff */
[----:B------:R-:W-:Y:S05]  /*0f30*/  RET.REL.NODEC R16 `(_Z31get_x_prev_and_add_noise_kernelPfPKfS1_P17curandStateXORWOWiS1_S1_i) ;  /* 0xfffffff010307950 */ /* 0x000fea0003c3ffff */
        .weak           $__internal_1_$__cuda_sm3x_div_rn_noftz_f32_slowpath
        .type           $__internal_1_$__cuda_sm3x_div_rn_noftz_f32_slowpath,@function
        .size           $__internal_1_$__cuda_sm3x_div_rn_noftz_f32_slowpath,(.L_x_46 - $__internal_1_$__cuda_sm3x_div_rn_noftz_f32_slowpath)
$__internal_1_$__cuda_sm3x_div_rn_noftz_f32_slowpath:
[----:B------:R-:W-:Y:S01]  /*0f40*/  SHF.R.U32.HI R5, RZ, 0x17, R3 ;  /* 0x00000017ff057819 */ /* 0x000fe20000011603 */
[----:B------:R-:W-:Y:S01]  /*0f50*/  BSSY.RECONVERGENT B1, `(.L_x_22) ;  /* 0x0000062000017945 */ /* 0x000fe20003800200 */
[----:B------:R-:W-:Y:S02]  /*0f60*/  SHF.R.U32.HI R4, RZ, 0x17, R0 ;  /* 0x00000017ff047819 */ /* 0x000fe40000011600 */
[----:B------:R-:W-:Y:S02]  /*0f70*/  LOP3.LUT R5, R5, 0xff, RZ, 0xc0, !PT ;  /* 0x000000ff05057812 */ /* 0x000fe400078ec0ff */
[----:B------:R-:W-:Y:S02]  /*0f80*/  LOP3.LUT R8, R4, 0xff, RZ, 0xc0, !PT ;  /* 0x000000ff04087812 */ /* 0x000fe400078ec0ff */
[----:B------:R-:W-:-:S03]  /*0f90*/  IADD3 R7, PT, PT, R5, -0x1, RZ ;  /* 0xffffffff05077810 */ /* 0x000fc60007ffe0ff */
[----:B------:R-:W-:Y:S01]  /*0fa0*/  VIADD R6, R8, 0xffffffff ;  /* 0xffffffff08067836 */ /* 0x000fe20000000000 */
[----:B------:R-:W-:-:S04]  /*0fb0*/  ISETP.GT.U32.AND P0, PT, R7, 0xfd, PT ;  /* 0x000000fd0700780c */ /* 0x000fc80003f04070 */
[----:B------:R-:W-:-:S13]  /*0fc0*/  ISETP.GT.U32.OR P0, PT, R6, 0xfd, P0 ;  /* 0x000000fd0600780c */ /* 0x000fda0000704470 */
[----:B------:R-:W-:Y:S01]  /*0fd0*/  @!P0 MOV R4, RZ ;  /* 0x000000ff00048202 */ /* 0x000fe20000000f00 */
[----:B------:R-:W-:Y:S06]  /*0fe0*/  @!P0 BRA `(.L_x_23) ;  /* 0x00000000005c8947 */ /* 0x000fec0003800000 */
[----:B------:R-:W-:Y:S02]  /*0ff0*/  FSETP.GTU.FTZ.AND P0, PT, |R0|, +INF , PT ;  /* 0x7f8000000000780b */ /* 0x000fe40003f1c200 */
[----:B------:R-:W-:-:S04]  /*1000*/  FSETP.GTU.FTZ.AND P1, PT, |R3|, +INF , PT ;  /* 0x7f8000000300780b */ /* 0x000fc80003f3c200 */
[----:B------:R-:W-:-:S13]  /*1010*/  PLOP3.LUT P0, PT, P0, P1, PT, 0xf8, 0x8f ;  /* 0x00000000008f781c */ /* 0x000fda0000703f70 */
[----:B------:R-:W-:Y:S05]  /*1020*/  @P0 BRA `(.L_x_24) ;  /* 0x00000004004c0947 */ /* 0x000fea0003800000 */
[----:B------:R-:W-:-:S13]  /*1030*/  LOP3.LUT P0, RZ, R3, 0x7fffffff, R0, 0xc8, !PT ;  /* 0x7fffffff03ff7812 */ /* 0x000fda000780c800 */
[----:B------:R-:W-:Y:S05]  /*1040*/  @!P0 BRA `(.L_x_25) ;  /* 0x00000004003c8947 */ /* 0x000fea0003800000 */
[C---:B------:R-:W-:Y:S02]  /*1050*/  FSETP.NEU.FTZ.AND P3, PT, |R0|.reuse, +INF , PT ;  /* 0x7f8000000000780b */ /* 0x040fe40003f7d200 */
[----:B------:R-:W-:Y:S02]  /*1060*/  FSETP.NEU.FTZ.AND P1, PT, |R3|, +INF , PT ;  /* 0x7f8000000300780b */ /* 0x000fe40003f3d200 */
[----:B------:R-:W-:-:S11]  /*1070*/  FSETP.NEU.FTZ.AND P0, PT, |R0|, +INF , PT ;  /* 0x7f8000000000780b */ /* 0x000fd60003f1d200 */
[----:B------:R-:W-:Y:S05]  /*1080*/  @!P1 BRA !P3, `(.L_x_25) ;  /* 0x00000004002c9947 */ /* 0x000fea0005800000 */
[----:B------:R-:W-:-:S04]  /*1090*/  LOP3.LUT P3, RZ, R0, 0x7fffffff, RZ, 0xc0, !PT ;  /* 0x7fffffff00ff7812 */ /* 0x000fc8000786c0ff */
[----:B------:R-:W-:-:S13]  /*10a0*/  PLOP3.LUT P1, PT, P1, P3, PT, 0x2f, 0xf2 ;  /* 0x0000000000f2781c */ /* 0x000fda0000f26577 */
[----:B------:R-:W-:Y:S05]  /*10b0*/  @P1 BRA `(.L_x_26) ;  /* 0x0000000400181947 */ /* 0x000fea0003800000 */
[----:B------:R-:W-:-:S04]  /*10c0*/  LOP3.LUT P1, RZ, R3, 0x7fffffff, RZ, 0xc0, !PT ;  /* 0x7fffffff03ff7812 */ /* 0x000fc8000782c0ff */
[----:B------:R-:W-:-:S13]  /*10d0*/  PLOP3.LUT P0, PT, P0, P1, PT, 0x2f, 0xf2 ;  /* 0x0000000000f2781c */ /* 0x000fda0000702577 */
[----:B------:R-:W-:Y:S05]  /*10e0*/  @P0 BRA `(.L_x_27) ;  /* 0x0000000400000947 */ /* 0x000fea0003800000 */
[----:B------:R-:W-:Y:S02]  /*10f0*/  ISETP.GE.AND P0, PT, R6, RZ, PT ;  /* 0x000000ff0600720c */ /* 0x000fe40003f06270 */
[----:B------:R-:W-:-:S11]  /*1100*/  ISETP.GE.AND P1, PT, R7, RZ, PT ;  /* 0x000000ff0700720c */ /* 0x000fd60003f26270 */
[----:B------:R-:W-:Y:S01]  /*1110*/  @P0 MOV R4, RZ ;  /* 0x000000ff00040202 */ /* 0x000fe20000000f00 */
[----:B------:R-:W-:Y:S02]  /*1120*/  @!P0 IMAD.MOV.U32 R4, RZ, RZ, -0x40 ;  /* 0xffffffc0ff048424 */ /* 0x000fe400078e00ff */
[----:B------:R-:W-:Y:S01]  /*1130*/  @!P0 FFMA R0, R0, 1.84467440737095516160e+19, RZ ;  /* 0x5f80000000008823 */ /* 0x000fe200000000ff */
[----:B------:R-:W-:Y:S02]  /*1140*/  @!P1 FFMA R3, R3, 1.84467440737095516160e+19, RZ ;  /* 0x5f80000003039823 */ /* 0x000fe400000000ff */
[----:B------:R-:W-:-:S07]  /*1150*/  @!P1 IADD3 R4, PT, PT, R4, 0x40, RZ ;  /* 0x0000004004049810 */ /* 0x000fce0007ffe0ff */
.L_x_23:
[----:B------:R-:W-:Y:S01]  /*1160*/  LEA R6, R5, 0xc0800000, 0x17 ;  /* 0xc080000005067811 */ /* 0x000fe200078eb8ff */
[----:B------:R-:W-:Y:S03]  /*1170*/  BSSY.RECONVERGENT B2, `(.L_x_28) ;  /* 0x0000036000027945 */ /* 0x000fe60003800200 */
[----:B------:R-:W-:Y:S01]  /*1180*/  IADD3 R6, PT, PT, -R6, R3, RZ ;  /* 0x0000000306067210 */ /* 0x000fe20007ffe1ff */
[----:B------:R-:W-:-:S03]  /*1190*/  VIADD R3, R8, 0xffffff81 ;  /* 0xffffff8108037836 */ /* 0x000fc60000000000 */
[----:B------:R-:W0:Y:S01]  /*11a0*/  MUFU.RCP R7, R6 ;  /* 0x0000000600077308 */ /* 0x000e220000001000 */
[----:B------:R-:W-:Y:S01]  /*11b0*/  FADD.FTZ R9, -R6, -RZ ;  /* 0x800000ff06097221 */ /* 0x000fe20000010100 */
[C---:B------:R-:W-:Y:S01]  /*11c0*/  IMAD R0, R3.reuse, -0x800000, R0 ;  /* 0xff80000003007824 */ /* 0x040fe200078e0200 */
[----:B------:R-:W-:-:S04]  /*11d0*/  IADD3 R5, PT, PT, R3, 0x7f, -R5 ;  /* 0x0000007f03057810 */ /* 0x000fc80007ffe805 */
[----:B------:R-:W-:Y:S01]  /*11e0*/  IADD3 R5, PT, PT, R5, R4, RZ ;  /* 0x0000000405057210 */ /* 0x000fe20007ffe0ff */
[----:B0-----:R-:W-:-:S04]  /*11f0*/  FFMA R8, R7, R9, 1 ;  /* 0x3f80000007087423 */ /* 0x001fc80000000009 */
[----:B------:R-:W-:-:S04]  /*1200*/  FFMA R10, R7, R8, R7 ;  /* 0x00000008070a7223 */ /* 0x000fc80000000007 */
[----:B------:R-:W-:-:S04]  /*1210*/  FFMA R7, R0, R10, RZ ;  /* 0x0000000a00077223 */ /* 0x000fc800000000ff */
[----:B------:R-:W-:-:S04]  /*1220*/  FFMA R8, R9, R7, R0 ;  /* 0x0000000709087223 */ /* 0x000fc80000000000 */
[----:B------:R-:W-:-:S04]  /*1230*/  FFMA R7, R10, R8, R7 ;  /* 0x000000080a077223 */ /* 0x000fc80000000007 */
[----:B------:R-:W-:-:S04]  /*1240*/  FFMA R8, R9, R7, R0 ;  /* 0x0000000709087223 */ /* 0x000fc80000000000 */
[----:B------:R-:W-:-:S05]  /*1250*/  FFMA R0, R10, R8, R7 ;  /* 0x000000080a007223 */ /* 0x000fca0000000007 */
[----:B------:R-:W-:-:S04]  /*1260*/  SHF.R.U32.HI R3, RZ, 0x17, R0 ;  /* 0x00000017ff037819 */ /* 0x000fc80000011600 */
[----:B------:R-:W-:-:S04]  /*1270*/  LOP3.LUT R3, R3, 0xff, RZ, 0xc0, !PT ;  /* 0x000000ff03037812 */ /* 0x000fc800078ec0ff */
[----:B------:R-:W-:-:S05]  /*1280*/  IADD3 R9, PT, PT, R3, R5, RZ ;  /* 0x0000000503097210 */ /* 0x000fca0007ffe0ff */
[----:B------:R-:W-:-:S05]  /*1290*/  VIADD R3, R9, 0xffffffff ;  /* 0xffffffff09037836 */ /* 0x000fca0000000000 */
[----:B------:R-:W-:-:S13]  /*12a0*/  ISETP.GE.U32.AND P0, PT, R3, 0xfe, PT ;  /* 0x000000fe0300780c */ /* 0x000fda0003f06070 */
[----:B------:R-:W-:Y:S05]  /*12b0*/  @!P0 BRA `(.L_x_29) ;  /* 0x0000000000808947 */ /* 0x000fea0003800000 */
[----:B------:R-:W-:-:S13]  /*12c0*/  ISETP.GT.AND P0, PT, R9, 0xfe, PT ;  /* 0x000000fe0900780c */ /* 0x000fda0003f04270 */
[----:B------:R-:W-:Y:S05]  /*12d0*/  @P0 BRA `(.L_x_30) ;  /* 0x00000000006c0947 */ /* 0x000fea0003800000 */
[----:B------:R-:W-:-:S13]  /*12e0*/  ISETP.GE.AND P0, PT, R9, 0x1, PT ;  /* 0x000000010900780c */ /* 0x000fda0003f06270 */
[----:B------:R-:W-:Y:S05]  /*12f0*/  @P0 BRA `(.L_x_31) ;  /* 0x0000000000740947 */ /* 0x000fea0003800000 */
[----:B------:R-:W-:Y:S02]  /*1300*/  ISETP.GE.AND P0, PT, R9, -0x18, PT ;  /* 0xffffffe80900780c */ /* 0x000fe40003f06270 */
[----:B------:R-:W-:-:S11]  /*1310*/  LOP3.LUT R0, R0, 0x80000000, RZ, 0xc0, !PT ;  /* 0x8000000000007812 */ /* 0x000fd600078ec0ff */
[----:B------:R-:W-:Y:S05]  /*1320*/  @!P0 BRA `(.L_x_31) ;  /* 0x0000000000688947 */ /* 0x000fea0003800000 */
[CCC-:B------:R-:W-:Y:S01]  /*1330*/  FFMA.RZ R3, R10.reuse, R8.reuse, R7.reuse ;  /* 0x000000080a037223 */ /* 0x1c0fe2000000c007 */
[C---:B------:R-:W-:Y:S01]  /*1340*/  IADD3 R6, PT, PT, R9.reuse, 0x20, RZ ;  /* 0x0000002009067810 */ /* 0x040fe20007ffe0ff */
[CCC-:B------:R-:W-:Y:S01]  /*1350*/  FFMA.RM R4, R10.reuse, R8.reuse, R7.reuse ;  /* 0x000000080a047223 */ /* 0x1c0fe20000004007 */
[----:B------:R-:W-:Y:S02]  /*1360*/  ISETP.NE.AND P3, PT, R9, RZ, PT ;  /* 0x000000ff0900720c */ /* 0x000fe40003f65270 */
[----:B------:R-:W-:Y:S01]  /*1370*/  LOP3.LUT R5, R3, 0x7fffff, RZ, 0xc0, !PT ;  /* 0x007fffff03057812 */ /* 0x000fe200078ec0ff */
[----:B------:R-:W-:Y:S01]  /*1380*/  FFMA.RP R3, R10, R8, R7 ;  /* 0x000000080a037223 */ /* 0x000fe20000008007 */
[----:B------:R-:W-:Y:S02]  /*1390*/  ISETP.NE.AND P1, PT, R9, RZ, PT ;  /* 0x000000ff0900720c */ /* 0x000fe40003f25270 */
[----:B------:R-:W-:Y:S02]  /*13a0*/  LOP3.LUT R5, R5, 0x800000, RZ, 0xfc, !PT ;  /* 0x0080000005057812 */ /* 0x000fe400078efcff */
[----:B------:R-:W-:-:S02]  /*13b0*/  IADD3 R7, PT, PT, -R9, RZ, RZ ;  /* 0x000000ff09077210 */ /* 0x000fc40007ffe1ff */
[----:B------:R-:W-:Y:S02]  /*13c0*/  SHF.L.U32 R6, R5, R6, RZ ;  /* 0x0000000605067219 */ /* 0x000fe400000006ff */
[----:B------:R-:W-:Y:S02]  /*13d0*/  FSETP.NEU.FTZ.AND P0, PT, R3, R4, PT ;  /* 0x000000040300720b */ /* 0x000fe40003f1d000 */
[----:B------:R-:W-:Y:S02]  /*13e0*/  SEL R4, R7, RZ, P3 ;  /* 0x000000ff07047207 */ /* 0x000fe40001800000 */
[----:B------:R-:W-:Y:S02]  /*13f0*/  ISETP.NE.AND P1, PT, R6, RZ, P1 ;  /* 0x000000ff0600720c */ /* 0x000fe40000f25270 */
[----:B------:R-:W-:Y:S02]  /*1400*/  SHF.R.U32.HI R4, RZ, R4, R5 ;  /* 0x00000004ff047219 */ /* 0x000fe40000011605 */
[----:B------:R-:W-:-:S02]  /*1410*/  PLOP3.LUT P0, PT, P0, P1, PT, 0xf8, 0x8f ;  /* 0x00000000008f781c */ /* 0x000fc40000703f70 */
[----:B------:R-:W-:Y:S02]  /*1420*/  SHF.R.U32.HI R6, RZ, 0x1, R4 ;  /* 0x00000001ff067819 */ /* 0x000fe40000011604 */
[----:B------:R-:W-:-:S04]  /*1430*/  SEL R3, RZ, 0x1, !P0 ;  /* 0x00000001ff037807 */ /* 0x000fc80004000000 */
[----:B------:R-:W-:-:S04]  /*1440*/  LOP3.LUT R3, R3, 0x1, R6, 0xf8, !PT ;  /* 0x0000000103037812 */ /* 0x000fc800078ef806 */
[----:B------:R-:W-:-:S05]  /*1450*/  LOP3.LUT R3, R3, R4, RZ, 0xc0, !PT ;  /* 0x0000000403037212 */ /* 0x000fca00078ec0ff */
[----:B------:R-:W-:-:S05]  /*1460*/  IMAD.IADD R3, R6, 0x1, R3 ;  /* 0x0000000106037824 */ /* 0x000fca00078e0203 */
[----:B------:R-:W-:Y:S01]  /*1470*/  LOP3.LUT R0, R3, R0, RZ, 0xfc, !PT ;  /* 0x0000000003007212 */ /* 0x000fe200078efcff */
[----:B------:R-:W-:Y:S06]  /*1480*/  BRA `(.L_x_31) ;  /* 0x0000000000107947 */ /* 0x000fec0003800000 */
.L_x_30:
[----:B------:R-:W-:-:S04]  /*1490*/  LOP3.LUT R0, R0, 0x80000000, RZ, 0xc0, !PT ;  /* 0x8000000000007812 */ /* 0x000fc800078ec0ff */
[----:B------:R-:W-:Y:S01]  /*14a0*/  LOP3.LUT R0, R0, 0x7f800000, RZ, 0xfc, !PT ;  /* 0x7f80000000007812 */ /* 0x000fe200078efcff */
[----:B------:R-:W-:Y:S06]  /*14b0*/  BRA `(.L_x_31) ;  /* 0x0000000000047947 */ /* 0x000fec0003800000 */
.L_x_29:
[----:B------:R-:W-:-:S07]  /*14c0*/  LEA R0, R5, R0, 0x17 ;  /* 0x0000000005007211 */ /* 0x000fce00078eb8ff */
.L_x_31:
[----:B------:R-:W-:Y:S05]  /*14d0*/  BSYNC.RECONVERGENT B2 ;  /* 0x0000000000027941 */ /* 0x000fea0003800200 */
.L_x_28:
[----:B------:R-:W-:Y:S05]  /*14e0*/  BRA `(.L_x_32) ;  /* 0x0000000000207947 */ /* 0x000fea0003800000 */
.L_x_27:
[----:B------:R-:W-:-:S04]  /*14f0*/  LOP3.LUT R0, R3, 0x80000000, R0, 0x48, !PT ;  /* 0x8000000003007812 */ /* 0x000fc800078e4800 */
[----:B------:R-:W-:Y:S01]  /*1500*/  LOP3.LUT R0, R0, 0x7f800000, RZ, 0xfc, !PT ;  /* 0x7f80000000007812 */ /* 0x000fe200078efcff */
[----:B------:R-:W-:Y:S06]  /*1510*/  BRA `(.L_x_32) ;  /* 0x0000000000147947 */ /* 0x000fec0003800000 */
.L_x_26:
[----:B------:R-:W-:Y:S01]  /*1520*/  LOP3.LUT R0, R3, 0x80000000, R0, 0x48, !PT ;  /* 0x8000000003007812 */ /* 0x000fe200078e4800 */
[----:B------:R-:W-:Y:S06]  /*1530*/  BRA `(.L_x_32) ;  /* 0x00000000000c7947 */ /* 0x000fec0003800000 */
.L_x_25:
[----:B------:R-:W0:Y:S01]  /*1540*/  MUFU.RSQ R0, -QNAN ;  /* 0xffc0000000007908 */ /* 0x000e220000001400 */
[----:B------:R-:W-:Y:S05]  /*1550*/  BRA `(.L_x_32) ;  /* 0x0000000000047947 */ /* 0x000fea0003800000 */
.L_x_24:
[----:B------:R-:W-:-:S07]  /*1560*/  FADD.FTZ R0, R0, R3 ;  /* 0x0000000300007221 */ /* 0x000fce0000010000 */
.L_x_32:
[----:B------:R-:W-:Y:S05]  /*1570*/  BSYNC.RECONVERGENT B1 ;  /* 0x0000000000017941 */ /* 0x000fea0003800200 */
.L_x_22:
[----:B------:R-:W-:-:S04]  /*1580*/  HFMA2 R3, -RZ, RZ, 0, 0 ;  /* 0x00000000ff037431 */ /* 0x000fc800000001ff */
[----:B0-----:R-:W-:Y:S05]  /*1590*/  RET.REL.NODEC R2 `(_Z31get_x_prev_and_add_noise_kernelPfPKfS1_P17curandStateXORWOWiS1_S1_i) ;  /* 0xffffffe802987950 */ /* 0x001fea0003c3ffff */
.L_x_33:
[----:B------:R-:W-:-:S00]  /*15a0*/  BRA `(.L_x_33) ;  /* 0xfffffffc00fc7947 */ /* 0x000fc0000383ffff */
[----:B------:R-:W-:-:S00]  /*15b0*/  NOP ;  /* 0x0000000000007918 */ /* 0x000fc00000000000 */
        /* <DEDUP_REMOVED lines=12> */
.L_x_46:


//--------------------- .text._Z28predict_x0_from_noise_kernelPfPKfS1_fi --------------------------
	.section	.text._Z28predict_x0_from_noise_kernelPfPKfS1_fi,"ax",@progbits
	.align	128
        .global         _Z28predict_x0_from_noise_kernelPfPKfS1_fi
        .type           _Z28predict_x0_from_noise_kernelPfPKfS1_fi,@function
        .size           _Z28predict_x0_from_noise_kernelPfPKfS1_fi,(.L_x_48 - _Z28predict_x0_from_noise_kernelPfPKfS1_fi)
        .other          _Z28predict_x0_from_noise_kernelPfPKfS1_fi,@"STO_CUDA_ENTRY STV_DEFAULT"
_Z28predict_x0_from_noise_kernelPfPKfS1_fi:
.text._Z28predict_x0_from_noise_kernelPfPKfS1_fi:
        /* <DEDUP_REMOVED lines=8> */
[----:B------:R-:W0:Y:S02]  /*0080*/  LDCU UR5, c[0x0][0x398] ;  /* 0x00007300ff0577ac */ /* 0x000e240008000800 */
[----:B0-----:R-:W-:Y:S02]  /*0090*/  UIADD3 UR4, UPT, UPT, UR5, -0xd000000, URZ ;  /* 0xf300000005047890 */ /* 0x001fe4000fffe0ff */
[----:B------:R-:W0:Y:S02]  /*00a0*/  MUFU.RSQ R0, UR5 ;  /* 0x0000000500007d08 */ /* 0x000e240008001400 */
[----:B------:R-:W-:-:S09]  /*00b0*/  UISETP.GT.U32.AND UP0, UPT, UR4, 0x727fffff, UPT ;  /* 0x727fffff0400788c */ /* 0x000fd2000bf04070 */
[----:B------:R-:W-:Y:S05]  /*00c0*/  BRA.U !UP0, `(.L_x_34) ;  /* 0x0000000108187547 */ /* 0x000fea000b800000 */
[----:B------:R-:W0:Y:S01]  /*00d0*/  LDCU UR4, c[0x0][0x398] ;  /* 0x00007300ff0477ac */ /* 0x000e220008000800 */
[----:B------:R-:W-:Y:S02]  /*00e0*/  MOV R7, 0x110 ;  /* 0x0000011000077802 */ /* 0x000fe40000000f00 */
[----:B0-----:R-:W-:-:S07]  /*00f0*/  MOV R0, UR4 ;  /* 0x0000000400007c02 */ /* 0x001fce0008000f00 */
[----:B------:R-:W-:Y:S05]  /*0100*/  CALL.REL.NOINC `($__internal_3_$__cuda_sm20_sqrt_rn_f32_slowpath) ;  /* 0x0000000400807944 */ /* 0x000fea0003c00000 */
[----:B------:R-:W-:Y:S01]  /*0110*/  IMAD.MOV.U32 R6, RZ, RZ, R3 ;  /* 0x000000ffff067224 */ /* 0x000fe200078e0003 */
[----:B------:R-:W-:Y:S06]  /*0120*/  BRA `(.L_x_35) ;  /* 0x0000000000107947 */ /* 0x000fec0003800000 */
.L_x_34:
[C---:B0-----:R-:W-:Y:S01]  /*0130*/  FMUL.FTZ R6, R0.reuse, UR5 ;  /* 0x0000000500067c20 */ /* 0x041fe20008410000 */
[----:B------:R-:W-:-:S03]  /*0140*/  FMUL.FTZ R0, R0, 0.5 ;  /* 0x3f00000000007820 */ /* 0x000fc60000410000 */
[----:B------:R-:W-:-:S04]  /*0150*/  FFMA R3, -R6, R6, UR5 ;  /* 0x0000000506037e23 */ /* 0x000fc80008000106 */
[----:B------:R-:W-:-:S07]  /*0160*/  FFMA R6, R3, R0, R6 ;  /* 0x0000000003067223 */ /* 0x000fce0000000006 */
.L_x_35:
[----:B------:R-:W0:Y:S02]  /*0170*/  LDC R0, c[0x0][0x398] ;  /* 0x0000e600ff007b82 */ /* 0x000e240000000800 */
[----:B0-----:R-:W-:-:S04]  /*0180*/  FADD R0, -R0, 1 ;  /* 0x3f80000000007421 */ /* 0x001fc80000000100 */
[----:B------:R0:W1:Y:S01]  /*0190*/  MUFU.RSQ R3, R0 ;  /* 0x0000000000037308 */ /* 0x0000620000001400 */
[----:B------:R-:W-:-:S04]  /*01a0*/  IADD3 R4, PT, PT, R0, -0xd000000, RZ ;  /* 0xf300000000047810 */ /* 0x000fc80007ffe0ff */
[----:B------:R-:W-:-:S13]  /*01b0*/  ISETP.GT.U32.AND P0, PT, R4, 0x727fffff, PT ;  /* 0x727fffff0400780c */ /* 0x000fda0003f04070 */
[----:B01----:R-:W-:Y:S05]  /*01c0*/  @!P0 BRA `(.L_x_36) ;  /* 0x00000000000c8947 */ /* 0x003fea0003800000 */
[----:B------:R-:W-:-:S07]  /*01d0*/  MOV R7, 0x1f0 ;  /* 0x000001f000077802 */ /* 0x000fce0000000f00 */
[----:B------:R-:W-:Y:S05]  /*01e0*/  CALL.REL.NOINC `($__internal_3_$__cuda_sm20_sqrt_rn_f32_slowpath) ;  /* 0x0000000400487944 */ /* 0x000fea0003c00000 */
[----:B------:R-:W-:Y:S05]  /*01f0*/  BRA `(.L_x_37) ;  /* 0x0000000000107947 */ /* 0x000fea0003800000 */
.L_x_36:
[----:B------:R-:W-:Y:S01]  /*0200*/  FMUL.FTZ R5, R0, R3 ;  /* 0x0000000300057220 */ /* 0x000fe20000410000 */
[----:B------:R-:W-:-:S03]  /*0210*/  FMUL.FTZ R3, R3, 0.5 ;  /* 0x3f00000003037820 */ /* 0x000fc60000410000 */
[----:B------:R-:W-:-:S04]  /*0220*/  FFMA R0, -R5, R5, R0 ;  /* 0x0000000505007223 */ /* 0x000fc80000000100 */
[----:B------:R-:W-:-:S07]  /*0230*/  FFMA R3, R0, R3, R5 ;  /* 0x0000000300037223 */ /* 0x000fce0000000005 */
.L_x_37:
[----:B------:R-:W-:Y:S01]  /*0240*/  VIADD R0, R6, 0x1800000 ;  /* 0x0180000006007836 */ /* 0x000fe20000000000 */
[----:B------:R-:W0:Y:S04]  /*0250*/  LDCU.64 UR4, c[0x0][0x358] ;  /* 0x00006b00ff0477ac */ /* 0x000e280008000a00 */
[----:B------:R-:W-:-:S04]  /*0260*/  LOP3.LUT R0, R0, 0x7f800000, RZ, 0xc0, !PT ;  /* 0x7f80000000007812 */ /* 0x000fc800078ec0ff */
[----:B------:R-:W-:-:S13]  /*0270*/  ISETP.GT.U32.AND P0, PT, R0, 0x1ffffff, PT ;  /* 0x01ffffff0000780c */ /* 0x000fda0003f04070 */
[----:B0-----:R-:W-:Y:S05]  /*0280*/  @P0 BRA `(.L_x_38) ;  /* 0x0000000000100947 */ /* 0x001fea0003800000 */
[----:B------:R-:W-:Y:S02]  /*0290*/  MOV R0, R6 ;  /* 0x0000000600007202 */ /* 0x000fe40000000f00 */
[----:B------:R-:W-:-:S07]  /*02a0*/  MOV R4, 0x2c0 ;  /* 0x000002c000047802 */ /* 0x000fce0000000f00 */
[----:B------:R-:W-:Y:S05]  /*02b0*/  CALL.REL.NOINC `($__internal_2_$__cuda_sm20_rcp_rn_f32_slowpath) ;  /* 0x0000000000447944 */ /* 0x000fea0003c00000 */
[----:B------:R-:W-:Y:S05]  /*02c0*/  BRA `(.L_x_39) ;  /* 0x0000000000107947 */ /* 0x000fea0003800000 */
.L_x_38:
[----:B------:R-:W0:Y:S02]  /*02d0*/  MUFU.RCP R5, R6 ;  /* 0x0000000600057308 */ /* 0x000e240000001000 */
[----:B0-----:R-:W-:-:S04]  /*02e0*/  FFMA R0, R5, R6, -1 ;  /* 0xbf80000005007423 */ /* 0x001fc80000000006 */
[----:B------:R-:W-:-:S04]  /*02f0*/  FADD.FTZ R0, -R0, -RZ ;  /* 0x800000ff00007221 */ /* 0x000fc80000010100 */
[----:B------:R-:W-:-:S07]  /*0300*/  FFMA R0, R5, R0, R5 ;  /* 0x0000000005007223 */ /* 0x000fce0000000005 */
.L_x_39:
[----:B------:R-:W0:Y:S08]  /*0310*/  LDC.64 R4, c[0x0][0x388] ;  /* 0x0000e200ff047b82 */ /* 0x000e300000000a00 */
[----:B------:R-:W1:Y:S08]  /*0320*/  LDC.64 R6, c[0x0][0x390] ;  /* 0x0000e400ff067b82 */ /* 0x000e700000000a00 */
[----:B------:R-:W2:Y:S01]  /*0330*/  LDC.64 R8, c[0x0][0x380] ;  /* 0x0000e000ff087b82 */ /* 0x000ea20000000a00 */
[----:B0-----:R-:W-:-:S06]  /*0340*/  IMAD.WIDE R4, R2, 0x4, R4 ;  /* 0x0000000402047825 */ /* 0x001fcc00078e0204 */
[----:B------:R-:W3:Y:S01]  /*0350*/  LDG.E R4, desc[UR4][R4.64] ;  /* 0x0000000404047981 */ /* 0x000ee2000c1e1900 */
[----:B-1----:R-:W-:-:S06]  /*0360*/  IMAD.WIDE R6, R2, 0x4, R6 ;  /* 0x0000000402067825 */ /* 0x002fcc00078e0206 */
[----:B------:R-:W3:Y:S02]  /*0370*/  LDG.E R7, desc[UR4][R6.64] ;  /* 0x0000000406077981 */ /* 0x000ee4000c1e1900 */
[----:B---3--:R-:W-:Y:S01]  /*0380*/  FFMA R11, R7, -R3, R4 ;  /* 0x80000003070b7223 */ /* 0x008fe20000000004 */
[----:B--2---:R-:W-:-:S04]  /*0390*/  IMAD.WIDE R2, R2, 0x4, R8 ;  /* 0x0000000402027825 */ /* 0x004fc800078e0208 */
[----:B------:R-:W-:-:S05]  /*03a0*/  FMUL R11, R11, R0 ;  /* 0x000000000b0b7220 */ /* 0x000fca0000400000 */
[----:B------:R-:W-:Y:S01]  /*03b0*/  STG.E desc[UR4][R2.64], R11 ;  /* 0x0000000b02007986 */ /* 0x000fe2000c101904 */
[----:B------:R-:W-:Y:S05]  /*03c0*/  EXIT ;  /* 0x000000000000794d */ /* 0x000fea0003800000 */
        .weak           $__internal_2_$__cuda_sm20_rcp_rn_f32_slowpath
        .type           $__internal_2_$__cuda_sm20_rcp_rn_f32_slowpath,@function
        .size           $__internal_2_$__cuda_sm20_rcp_rn_f32_slowpath,($__internal_3_$__cuda_sm20_sqrt_rn_f32_slowpath - $__internal_2_$__cuda_sm20_rcp_rn_f32_slowpath)
$__internal_2_$__cuda_sm20_rcp_rn_f32_slowpath:
[----:B------:R-:W-:-:S05]  /*03d0*/  IMAD.SHL.U32 R5, R0, 0x2, RZ ;  /* 0x0000000200057824 */ /* 0x000fca00078e00ff */
[----:B------:R-:W-:-:S04]  /*03e0*/  SHF.R.U32.HI R10, RZ, 0x18, R5 ;  /* 0x00000018ff0a7819 */ /* 0x000fc80000011605 */
[----:B------:R-:W-:-:S13]  /*03f0*/  ISETP.NE.U32.AND P0, PT, R10, RZ, PT ;  /* 0x000000ff0a00720c */ /* 0x000fda0003f05070 */
[----:B------:R-:W-:Y:S05]  /*0400*/  @P0 BRA `(.L_x_40) ;  /* 0x00000000002c0947 */ /* 0x000fea0003800000 */
[----:B------:R-:W-:-:S04]  /*0410*/  SHF.L.U32 R5, R0, 0x1, RZ ;  /* 0x0000000100057819 */ /* 0x000fc800000006ff */
[----:B------:R-:W-:-:S13]  /*0420*/  ISETP.NE.AND P0, PT, R5, RZ, PT ;  /* 0x000000ff0500720c */ /* 0x000fda0003f05270 */
[----:B------:R0:W1:Y:S01]  /*0430*/  @!P0 MUFU.RCP R5, R0 ;  /* 0x0000000000058308 */ /* 0x0000620000001000 */
[----:B------:R-:W-:Y:S05]  /*0440*/  @!P0 BRA `(.L_x_41) ;  /* 0x0000000000a48947 */ /* 0x000fea0003800000 */
[----:B------:R-:W-:-:S04]  /*0450*/  FFMA R6, R0, 1.84467440737095516160e+19, RZ ;  /* 0x5f80000000067823 */ /* 0x000fc800000000ff */
[----:B-1----:R-:W0:Y:S02]  /*0460*/  MUFU.RCP R5, R6 ;  /* 0x0000000600057308 */ /* 0x002e240000001000 */
[----:B0-----:R-:W-:-:S04]  /*0470*/  FFMA R0, R6, R5, -1 ;  /* 0xbf80000006007423 */ /* 0x001fc80000000005 */
[----:B------:R-:W-:-:S04]  /*0480*/  FADD.FTZ R0, -R0, -RZ ;  /* 0x800000ff00007221 */ /* 0x000fc80000010100 */
[----:B------:R-:W-:-:S04]  /*0490*/  FFMA R0, R5, R0, R5 ;  /* 0x0000000005007223 */ /* 0x000fc80000000005 */
[----:B------:R-:W-:Y:S01]  /*04a0*/  FFMA R5, R0, 1.84467440737095516160e+19, RZ ;  /* 0x5f80000000057823 */ /* 0x000fe200000000ff */
[----:B------:R-:W-:Y:S06]  /*04b0*/  BRA `(.L_x_41) ;  /* 0x0000000000887947 */ /* 0x000fec0003800000 */
.L_x_40:
[----:B------:R-:W-:-:S05]  /*04c0*/  VIADD R12, R10, 0xffffff03 ;  /* 0xffffff030a0c7836 */ /* 0x000fca0000000000 */
[----:B------:R-:W-:-:S13]  /*04d0*/  ISETP.GT.U32.AND P0, PT, R12, 0x1, PT ;  /* 0x000000010c00780c */ /* 0x000fda0003f04070 */
[----:B------:R-:W-:Y:S05]  /*04e0*/  @P0 BRA `(.L_x_42) ;  /* 0x0000000000780947 */ /* 0x000fea0003800000 */
[----:B------:R-:W-:Y:S01]  /*04f0*/  LOP3.LUT R5, R0, 0x7fffff, RZ, 0xc0, !PT ;  /* 0x007fffff00057812 */ /* 0x000fe200078ec0ff */
[----:B------:R-:W-:-:S03]  /*0500*/  HFMA2 R9, -RZ, RZ, 0, 1.78813934326171875e-07 ;  /* 0x00000003ff097431 */ /* 0x000fc600000001ff */
[----:B------:R-:W-:-:S04]  /*0510*/  LOP3.LUT R5, R5, 0x3f800000, RZ, 0xfc, !PT ;  /* 0x3f80000005057812 */ /* 0x000fc800078efcff */
[----:B------:R-:W0:Y:S01]  /*0520*/  MUFU.RCP R6, R5 ;  /* 0x0000000500067308 */ /* 0x000e220000001000 */
[----:B------:R-:W-:Y:S01]  /*0530*/  SHF.L.U32 R9, R9, R12, RZ ;  /* 0x0000000c09097219 */ /* 0x000fe200000006ff */
[----:B0-----:R-:W-:-:S04]  /*0540*/  FFMA R7, R5, R6, -1 ;  /* 0xbf80000005077423 */ /* 0x001fc80000000006 */
[----:B------:R-:W-:-:S04]  /*0550*/  FADD.FTZ R7, -R7, -RZ ;  /* 0x800000ff07077221 */ /* 0x000fc80000010100 */
[CCC-:B------:R-:W-:Y:S01]  /*0560*/  FFMA.RM R8, R6.reuse, R7.reuse, R6.reuse ;  /* 0x0000000706087223 */ /* 0x1c0fe20000004006 */
[----:B------:R-:W-:-:S04]  /*0570*/  FFMA.RP R7, R6, R7, R6 ;  /* 0x0000000706077223 */ /* 0x000fc80000008006 */
[C---:B------:R-:W-:Y:S02]  /*0580*/  LOP3.LUT R6, R8.reuse, 0x7fffff, RZ, 0xc0, !PT ;  /* 0x007fffff08067812 */ /* 0x040fe400078ec0ff */
[----:B------:R-:W-:Y:S02]  /*0590*/  FSETP.NEU.FTZ.AND P0, PT, R8, R7, PT ;  /* 0x000000070800720b */ /* 0x000fe40003f1d000 */
[----:B------:R-:W-:Y:S02]  /*05a0*/  LOP3.LUT R6, R6, 0x800000, RZ, 0xfc, !PT ;  /* 0x0080000006067812 */ /* 0x000fe400078efcff */
[----:B------:R-:W-:Y:S02]  /*05b0*/  SEL R7, RZ, 0xffffffff, !P0 ;  /* 0xffffffffff077807 */ /* 0x000fe40004000000 */
[----:B------:R-:W-:-:S03]  /*05c0*/  LOP3.LUT R9, R9, R6, RZ, 0xc0, !PT ;  /* 0x0000000609097212 */ /* 0x000fc600078ec0ff */
[----:B------:R-:W-:Y:S01]  /*05d0*/  IMAD.MOV R7, RZ, RZ, -R7 ;  /* 0x000000ffff077224 */ /* 0x000fe200078e0a07 */
[----:B------:R-:W-:-:S04]  /*05e0*/  SHF.R.U32.HI R9, RZ, R12, R9 ;  /* 0x0000000cff097219 */ /* 0x000fc80000011609 */
[----:B------:R-:W-:Y:S02]  /*05f0*/  LOP3.LUT P1, RZ, R7, R12, R6, 0xf8, !PT ;  /* 0x0000000c07ff7212 */ /* 0x000fe4000782f806 */
[C---:B------:R-:W-:Y:S02]  /*0600*/  LOP3.LUT P0, RZ, R9.reuse, 0x1, RZ, 0xc0, !PT ;  /* 0x0000000109ff7812 */ /* 0x040fe4000780c0ff */
[----:B------:R-:W-:-:S04]  /*0610*/  LOP3.LUT P2, RZ, R9, 0x2, RZ, 0xc0, !PT ;  /* 0x0000000209ff7812 */ /* 0x000fc8000784c0ff */
[----:B------:R-:W-:Y:S02]  /*0620*/  PLOP3.LUT P0, PT, P0, P1, P2, 0xe0, 0x0 ;  /* 0x000000000000781c */ /* 0x000fe40000703c20 */
[----:B------:R-:W-:Y:S02]  /*0630*/  LOP3.LUT P1, RZ, R0, 0x7fffff, RZ, 0xc0, !PT ;  /* 0x007fffff00ff7812 */ /* 0x000fe4000782c0ff */
[----:B------:R-:W-:-:S04]  /*0640*/  SEL R5, RZ, 0x1, !P0 ;  /* 0x00000001ff057807 */ /* 0x000fc80004000000 */
[----:B------:R-:W-:-:S04]  /*0650*/  IADD3 R5, PT, PT, -R5, RZ, RZ ;  /* 0x000000ff05057210 */ /* 0x000fc80007ffe1ff */
[----:B------:R-:W-:Y:S01]  /*0660*/  ISETP.GE.AND P0, PT, R5, RZ, PT ;  /* 0x000000ff0500720c */ /* 0x000fe20003f06270 */
[----:B------:R-:W-:-:S05]  /*0670*/  VIADD R5, R10, 0xffffff04 ;  /* 0xffffff040a057836 */ /* 0x000fca0000000000 */
[----:B------:R-:W-:-:S07]  /*0680*/  SHF.R.U32.HI R5, RZ, R5, R6 ;  /* 0x00000005ff057219 */ /* 0x000fce0000011606 */
[----:B------:R-:W-:-:S05]  /*0690*/  @!P0 IADD3 R5, PT, PT, R5, 0x1, RZ ;  /* 0x0000000105058810 */ /* 0x000fca0007ffe0ff */
[----:B------:R-:W-:-:S05]  /*06a0*/  @!P1 IMAD.SHL.U32 R5, R5, 0x2, RZ ;  /* 0x0000000205059824 */ /* 0x000fca00078e00ff */
[----:B------:R-:W-:Y:S01]  /*06b0*/  LOP3.LUT R5, R5, 0x80000000, R0, 0xf8, !PT ;  /* 0x8000000005057812 */ /* 0x000fe200078ef800 */
[----:B------:R-:W-:Y:S06]  /*06c0*/  BRA `(.L_x_41) ;  /* 0x0000000000047947 */ /* 0x000fec0003800000 */
.L_x_42:
[----:B------:R2:W3:Y:S02]  /*06d0*/  MUFU.RCP R5, R0 ;  /* 0x0000000000057308 */ /* 0x0004e40000001000 */
.L_x_41:
[----:B0123--:R-:W-:Y:S01]  /*06e0*/  MOV R0, R5 ;  /* 0x0000000500007202 */ /* 0x00ffe20000000f00 */
[----:B------:R-:W-:-:S04]  /*06f0*/  IMAD.MOV.U32 R5, RZ, RZ, 0x0 ;  /* 0x00000000ff057424 */ /* 0x000fc800078e00ff */
[----:B------:R-:W-:Y:S05]  /*0700*/  RET.REL.NODEC R4 `(_Z28predict_x0_from_noise_kernelPfPKfS1_fi) ;  /* 0xfffffff8043c7950 */ /* 0x000fea0003c3ffff */
        .weak           $__internal_3_$__cuda_sm20_sqrt_rn_f32_slowpath
        .type           $__internal_3_$__cuda_sm20_sqrt_rn_f32_slowpath,@function
        .size           $__internal_3_$__cuda_sm20_sqrt_rn_f32_slowpath,(.L_x_48 - $__internal_3_$__cuda_sm20_sqrt_rn_f32_slowpath)
$__internal_3_$__cuda_sm20_sqrt_rn_f32_slowpath:
[----:B------:R-:W-:-:S13]  /*0710*/  LOP3.LUT P0, RZ, R0, 0x7fffffff, RZ, 0xc0, !PT ;  /* 0x7fffffff00ff7812 */ /* 0x000fda000780c0ff */
[----:B------:R-:W-:Y:S01]  /*0720*/  @!P0 MOV R3, R0 ;  /* 0x0000000000038202 */ /* 0x000fe20000000f00 */
        /* <DEDUP_REMOVED lines=8> */
[----:B------:R-:W-:Y:S01]  /*07b0*/  @!P0 IMAD.MOV.U32 R3, RZ, RZ, R0 ;  /* 0x000000ffff038224 */ /* 0x000fe200078e0000 */
[----:B------:R-:W-:Y:S06]  /*07c0*/  @!P0 BRA `(.L_x_43) ;  /* 0x0000000000208947 */ /* 0x000fec0003800000 */
[----:B------:R-:W-:-:S04]  /*07d0*/  FFMA R0, R0, 1.84467440737095516160e+19, RZ ;  /* 0x5f80000000007823 */ /* 0x000fc800000000ff */
[----:B------:R-:W0:Y:S02]  /*07e0*/  MUFU.RSQ R3, R0 ;  /* 0x0000000000037308 */ /* 0x000e240000001400 */
[----:B0-----:R-:W-:Y:S01]  /*07f0*/  FMUL.FTZ R5, R0, R3 ;  /* 0x0000000300057220 */ /* 0x001fe20000410000 */
[----:B------:R-:W-:-:S03]  /*0800*/  FMUL.FTZ R3, R3, 0.5 ;  /* 0x3f00000003037820 */ /* 0x000fc60000410000 */
[----:B------:R-:W-:-:S04]  /*0810*/  FADD.FTZ R4, -R5, -RZ ;  /* 0x800000ff05047221 */ /* 0x000fc80000010100 */
[----:B------:R-:W-:-:S04]  /*0820*/  FFMA R4, R5, R4, R0 ;  /* 0x0000000405047223 */ /* 0x000fc80000000000 */
[----:B------:R-:W-:-:S04]  /*0830*/  FFMA R3, R4, R3, R5 ;  /* 0x0000000304037223 */ /* 0x000fc80000000005 */
[----:B------:R-:W-:-:S07]  /*0840*/  FMUL.FTZ R3, R3, 2.3283064365386962891e-10 ;  /* 0x2f80000003037820 */ /* 0x000fce0000410000 */
.L_x_43:
[----:B------:R-:W-:Y:S01]  /*0850*/  HFMA2 R5, -RZ, RZ, 0, 0 ;  /* 0x00000000ff057431 */ /* 0x000fe200000001ff */
[----:B------:R-:W-:-:S04]  /*0860*/  MOV R4, R7 ;  /* 0x0000000700047202 */ /* 0x000fc80000000f00 */
[----:B------:R-:W-:Y:S05]  /*0870*/  RET.REL.NODEC R4 `(_Z28predict_x0_from_noise_kernelPfPKfS1_fi) ;  /* 0xfffffff404e07950 */ /* 0x000fea0003c3ffff */
.L_x_44:
        /* <DEDUP_REMOVED lines=16> */
.L_x_48:


//--------------------- .nv.global.init           --------------------------
	.section	.nv.global.init,"aw",@progbits
	.align	4
.nv.global.init:
	.type		mrg32k3aM1SubSeq,@object
	.size		mrg32k3aM1SubSeq,(mrg32k3aM2SubSeq - mrg32k3aM1SubSeq)
mrg32k3aM1SubSeq:
        /*0000*/ 	.byte	0x0b, 0xcc, 0xee, 0x04, 0x73, 0x29, 0x8b, 0x6f, 0xf6, 0x53, 0x03, 0xf6, 0x23, 0xf6, 0xea, 0xda
        /* <DEDUP_REMOVED lines=125> */
	.type		mrg32k3aM2SubSeq,@object
	.size		mrg32k3aM2SubSeq,(mrg32k3aM1 - mrg32k3aM2SubSeq)
mrg32k3aM2SubSeq:
        /* <DEDUP_REMOVED lines=126> */
	.type		mrg32k3aM1,@object
	.size		mrg32k3aM1,(mrg32k3aM1Seq - mrg32k3aM1)
mrg32k3aM1:
        /* <DEDUP_REMOVED lines=144> */
	.type		mrg32k3aM1Seq,@object
	.size		mrg32k3aM1Seq,(mrg32k3aM2 - mrg32k3aM1Seq)
mrg32k3aM1Seq:
        /* <DEDUP_REMOVED lines=144> */
	.type		mrg32k3aM2,@object
	.size		mrg32k3aM2,(mrg32k3aM2Seq - mrg32k3aM2)
mrg32k3aM2:
        /* <DEDUP_REMOVED lines=144> */
	.type		mrg32k3aM2Seq,@object
	.size		mrg32k3aM2Seq,(precalc_xorwow_matrix - mrg32k3aM2Seq)
mrg32k3aM2Seq:
        /* <DEDUP_REMOVED lines=144> */
	.type		precalc_xorwow_matrix,@object
	.size		precalc_xorwow_matrix,(precalc_xorwow_offset_matrix - precalc_xorwow_matrix)
precalc_xorwow_matrix:
        /* <DEDUP_REMOVED lines=6400> */
	.type		precalc_xorwow_offset_matrix,@object
	.size		precalc_xorwow_offset_matrix,(.L_1 - precalc_xorwow_offset_matrix)
precalc_xorwow_offset_matrix:
        /* <DEDUP_REMOVED lines=6400> */
.L_1:


//--------------------- .nv.shared.reserved.0     --------------------------
	.section	.nv.shared.reserved.0,"aw",@nobits
	.weak		__nv_reservedSMEM_offset_0_alias
	.size		__nv_reservedSMEM_offset_0_alias, 0, 64
	.other		__nv_reservedSMEM_offset_0_alias,@"STO_CUDA_RESERVED_SHARED STV_DEFAULT"
__nv_reservedSMEM_offset_0_alias:
	.zero		0
	.zero		64


//--------------------- .nv.constant0._Z31get_x_prev_and_add_noise_kernelPfPKfS1_P17curandStateXORWOWiS1_S1_i --------------------------
	.section	.nv.constant0._Z31get_x_prev_and_add_noise_kernelPfPKfS1_P17curandStateXORWOWiS1_S1_i,"a",@progbits
	.sectionflags	@""
	.align	4
.nv.constant0._Z31get_x_prev_and_add_noise_kernelPfPKfS1_P17curandStateXORWOWiS1_S1_i:
	.zero		956


//--------------------- .nv.constant0._Z28predict_x0_from_noise_kernelPfPKfS1_fi --------------------------
	.section	.nv.constant0._Z28predict_x0_from_noise_kernelPfPKfS1_fi,"a",@progbits
	.sectionflags	@""
	.align	4
.nv.constant0._Z28predict_x0_from_noise_kernelPfPKfS1_fi:
	.zero		928


//--------------------- SYMBOLS --------------------------

	.type		.nv.reservedSmem.offset0,@object
	.size		.nv.reservedSmem.offset0,0x4
